def attn_fwd(
    Q,
    K,
    V,
    Out,
    Lse,
    sm_scale,
    stride_qz,
    stride_qh,
    stride_qm,
    stride_qk,
    stride_kz,
    stride_kh,
    stride_kn,
    stride_kk,
    stride_vz,
    stride_vh,
    stride_vn,
    stride_vk,
    stride_oz,
    stride_oh,
    stride_om,
    stride_ok,
    seqlen_q,
    seqlen_k,
    BLOCK_M: tl.constexpr,
    BLOCK_N: tl.constexpr,
    HEAD_DIM: tl.constexpr,
    CAUSAL: tl.constexpr,
):
    start_m = tl.program_id(0)
    off_hz = tl.program_id(1)
    q_off = off_hz * stride_qh
    k_off = off_hz * stride_kh
    v_off = off_hz * stride_vh
    offs_m = start_m * BLOCK_M + tl.arange(0, BLOCK_M)
    offs_d = tl.arange(0, HEAD_DIM)
    offs_n = tl.arange(0, BLOCK_N)
    q_ptrs = Q + q_off + offs_m[:, None] * stride_qm + offs_d[None, :] * stride_qk
    k_ptrs = K + k_off + offs_d[:, None] * stride_kk + offs_n[None, :] * stride_kn
    v_ptrs = V + v_off + offs_n[:, None] * stride_vn + offs_d[None, :] * stride_vk
    m_i = tl.full([BLOCK_M], float("-inf"), dtype=tl.float32)
    l_i = tl.zeros([BLOCK_M], dtype=tl.float32) + 1.0
    acc = tl.zeros([BLOCK_M, HEAD_DIM], dtype=tl.float32)
    q = tl.load(q_ptrs)
    acc, l_i, m_i = _attn_fwd_inner(
        acc,
        l_i,
        m_i,
        q,
        k_ptrs,
        v_ptrs,
        sm_scale,
        stride_kn,
        stride_vn,
        start_m,
        seqlen_k,
        BLOCK_M,
        BLOCK_N,
        HEAD_DIM,
        CAUSAL,
    )
    acc = acc / l_i[:, None]
    lse = m_i + tl.math.log2(l_i) / 1.4426950408889634
    o_ptrs = (
        Out
        + off_hz * stride_oh
        + offs_m[:, None] * stride_om
        + offs_d[None, :] * stride_ok
    )
    tl.store(o_ptrs, acc.to(Out.dtype.element_ty))
    tl.store(Lse + off_hz * seqlen_q + offs_m, lse)

# config = {"BLOCK_M": 256, "BLOCK_N": 16, "HEAD_DIM": 32, "arch": "sm_100", "causal": true, "dtype": "bf16", "num_stages": 2, "num_warps": 8}
# arch = sm_100


// ===== COMPILED SASS (sm_100a) =====

	.target	sm_100a

	.elftype	@"ET_EXEC"


//--------------------- .note.nv.tkinfo           --------------------------
	.section	.note.nv.tkinfo,"",@"SHT_NOTE"
	.sectionflags	@"SHF_NOTE_NV_TKINFO"
	.tkinfo
        /*0018*/ 	.word	0x00000081
        /*0030*/ 	.string	""
        /*0030*/ 	.string	"ptxas-blackwell"
        /*0030*/ 	.string	"Cuda compilation tools, release 12.9, V12.9.86"
        /*0030*/ 	.string	"Build cuda_12.9.r12.9/compiler.36037853_0"
        /*0030*/ 	.string	"-v  -suppress-debug-info  -lineinfo  -arch sm_100a "



//--------------------- .note.nv.cuver            --------------------------
	.section	.note.nv.cuver,"",@"SHT_NOTE"
	.sectionflags	@"SHF_NOTE_NV_CUVER"
        /*0018*/ 	.short	0x0001
        /*001a*/ 	.short	0x0064
        /*001c*/ 	.short	0x0001
        /*001e*/ 	.short	0x0000
        /*0020*/ 	.short	0x0001
        /*0022*/ 	.short	0x0000


//--------------------- .nv.info                  --------------------------
	.section	.nv.info,"",@"SHT_CUDA_INFO"
	.align	4


	//----- nvinfo : EIATTR_REGCOUNT
	.align		4
        /*0000*/ 	.byte	0x04, 0x2f
        /*0002*/ 	.short	(.L_5 - .L_4)
	.align		4
.L_4:
        /*0004*/ 	.word	index@(attn_fwd)
        /*0008*/ 	.word	0x00000076


	//----- nvinfo : EIATTR_FRAME_SIZE
	.align		4
.L_5:
        /*000c*/ 	.byte	0x04, 0x11
        /*000e*/ 	.short	(.L_7 - .L_6)
	.align		4
.L_6:
        /*0010*/ 	.word	index@($__internal_2_$__cuda_sm10x_tcgen05_guardrail_trap_unallocated_columns_being_dealloced)
        /*0014*/ 	.word	0x00000000


	//----- nvinfo : EIATTR_FRAME_SIZE
	.align		4
.L_7:
        /*0018*/ 	.byte	0x04, 0x11
        /*001a*/ 	.short	(.L_9 - .L_8)
	.align		4
.L_8:
        /*001c*/ 	.word	index@($__internal_1_$__cuda_sm10x_tcgen05_guardrail_trap_phase_invalid_during_alloc)
        /*0020*/ 	.word	0x00000000


	//----- nvinfo : EIATTR_FRAME_SIZE
	.align		4
.L_9:
        /*0024*/ 	.byte	0x04, 0x11
        /*0026*/ 	.short	(.L_11 - .L_10)
	.align		4
.L_10:
        /*0028*/ 	.word	index@($__internal_0_$__cuda_sm10x_tcgen05_guardrail_trap_col_being_dealloced_not_returned_by_alloc)
        /*002c*/ 	.word	0x00000000


	//----- nvinfo : EIATTR_FRAME_SIZE
	.align		4
.L_11:
        /*0030*/ 	.byte	0x04, 0x11
        /*0032*/ 	.short	(.L_13 - .L_12)
	.align		4
.L_12:
        /*0034*/ 	.word	index@(attn_fwd)
        /*0038*/ 	.word	0x00000000


	//----- nvinfo : EIATTR_MIN_STACK_SIZE
	.align		4
.L_13:
        /*003c*/ 	.byte	0x04, 0x12
        /*003e*/ 	.short	(.L_15 - .L_14)
	.align		4
.L_14:
        /*0040*/ 	.word	index@(attn_fwd)
        /*0044*/ 	.word	0x00000000
.L_15:


//--------------------- .nv.info.attn_fwd         --------------------------
	.section	.nv.info.attn_fwd,"",@"SHT_CUDA_INFO"
	.sectionflags	@""
	.align	4


	//----- nvinfo : EIATTR_CUDA_API_VERSION
	.align		4
        /*0000*/ 	.byte	0x04, 0x37
        /*0002*/ 	.short	(.L_17 - .L_16)
.L_16:
        /*0004*/ 	.word	0x00000081


	//----- nvinfo : EIATTR_KPARAM_INFO
	.align		4
.L_17:
        /*0008*/ 	.byte	0x04, 0x17
        /*000a*/ 	.short	(.L_19 - .L_18)
.L_18:
        /*000c*/ 	.word	0x00000000
        /*0010*/ 	.short	0x0019
        /*0012*/ 	.short	0x0080
        /*0014*/ 	.byte	0x00, 0xf4, 0x21, 0x00


	//----- nvinfo : EIATTR_KPARAM_INFO
	.align		4
.L_19:
        /*0018*/ 	.byte	0x04, 0x17
        /*001a*/ 	.short	(.L_21 - .L_20)
.L_20:
        /*001c*/ 	.word	0x00000000
        /*0020*/ 	.short	0x0018
        /*0022*/ 	.short	0x0078
        /*0024*/ 	.byte	0x00, 0xf4, 0x21, 0x00


	//----- nvinfo : EIATTR_KPARAM_INFO
	.align		4
.L_21:
        /*0028*/ 	.byte	0x04, 0x17
        /*002a*/ 	.short	(.L_23 - .L_22)
.L_22:
        /*002c*/ 	.word	0x00000000
        /*0030*/ 	.short	0x0017
        /*0032*/ 	.short	0x0070
        /*0034*/ 	.byte	0x00, 0xf0, 0x11, 0x00


	//----- nvinfo : EIATTR_KPARAM_INFO
	.align		4
.L_23:
        /*0038*/ 	.byte	0x04, 0x17
        /*003a*/ 	.short	(.L_25 - .L_24)
.L_24:
        /*003c*/ 	.word	0x00000000
        /*0040*/ 	.short	0x0016
        /*0042*/ 	.short	0x006c
        /*0044*/ 	.byte	0x00, 0xf0, 0x11, 0x00


	//----- nvinfo : EIATTR_KPARAM_INFO
	.align		4
.L_25:
        /*0048*/ 	.byte	0x04, 0x17
        /*004a*/ 	.short	(.L_27 - .L_26)
.L_26:
        /*004c*/ 	.word	0x00000000
        /*0050*/ 	.short	0x0015
        /*0052*/ 	.short	0x0068
        /*0054*/ 	.byte	0x00, 0xf0, 0x11, 0x00


	//----- nvinfo : EIATTR_KPARAM_INFO
	.align		4
.L_27:
        /*0058*/ 	.byte	0x04, 0x17
        /*005a*/ 	.short	(.L_29 - .L_28)
.L_28:
        /*005c*/ 	.word	0x00000000
        /*0060*/ 	.short	0x0014
        /*0062*/ 	.short	0x0064
        /*0064*/ 	.byte	0x00, 0xf0, 0x11, 0x00


	//----- nvinfo : EIATTR_KPARAM_INFO
	.align		4
.L_29:
        /*0068*/ 	.byte	0x04, 0x17
        /*006a*/ 	.short	(.L_31 - .L_30)
.L_30:
        /*006c*/ 	.word	0x00000000
        /*0070*/ 	.short	0x0013
        /*0072*/ 	.short	0x0060
        /*0074*/ 	.byte	0x00, 0xf0, 0x11, 0x00


	//----- nvinfo : EIATTR_KPARAM_INFO
	.align		4
.L_31:
        /*0078*/ 	.byte	0x04, 0x17
        /*007a*/ 	.short	(.L_33 - .L_32)
.L_32:
        /*007c*/ 	.word	0x00000000
        /*0080*/ 	.short	0x0012
        /*0082*/ 	.short	0x005c
        /*0084*/ 	.byte	0x00, 0xf0, 0x11, 0x00


	//----- nvinfo : EIATTR_KPARAM_INFO
	.align		4
.L_33:
        /*0088*/ 	.byte	0x04, 0x17
        /*008a*/ 	.short	(.L_35 - .L_34)
.L_34:
        /*008c*/ 	.word	0x00000000
        /*0090*/ 	.short	0x0011
        /*0092*/ 	.short	0x0058
        /*0094*/ 	.byte	0x00, 0xf0, 0x11, 0x00


	//----- nvinfo : EIATTR_KPARAM_INFO
	.align		4
.L_35:
        /*0098*/ 	.byte	0x04, 0x17
        /*009a*/ 	.short	(.L_37 - .L_36)
.L_36:
        /*009c*/ 	.word	0x00000000
        /*00a0*/ 	.short	0x0010
        /*00a2*/ 	.short	0x0054
        /*00a4*/ 	.byte	0x00, 0xf0, 0x11, 0x00


	//----- nvinfo : EIATTR_KPARAM_INFO
	.align		4
.L_37:
        /*00a8*/ 	.byte	0x04, 0x17
        /*00aa*/ 	.short	(.L_39 - .L_38)
.L_38:
        /*00ac*/ 	.word	0x00000000
        /*00b0*/ 	.short	0x000f
        /*00b2*/ 	.short	0x0050
        /*00b4*/ 	.byte	0x00, 0xf0, 0x11, 0x00


	//----- nvinfo : EIATTR_KPARAM_INFO
	.align		4
.L_39:
        /*00b8*/ 	.byte	0x04, 0x17
        /*00ba*/ 	.short	(.L_41 - .L_40)
.L_40:
        /*00bc*/ 	.word	0x00000000
        /*00c0*/ 	.short	0x000e
        /*00c2*/ 	.short	0x004c
        /*00c4*/ 	.byte	0x00, 0xf0, 0x11, 0x00


	//----- nvinfo : EIATTR_KPARAM_INFO
	.align		4
.L_41:
        /*00c8*/ 	.byte	0x04, 0x17
        /*00ca*/ 	.short	(.L_43 - .L_42)
.L_42:
        /*00cc*/ 	.word	0x00000000
        /*00d0*/ 	.short	0x000d
        /*00d2*/ 	.short	0x0048
        /*00d4*/ 	.byte	0x00, 0xf0, 0x11, 0x00


	//----- nvinfo : EIATTR_KPARAM_INFO
	.align		4
.L_43:
        /*00d8*/ 	.byte	0x04, 0x17
        /*00da*/ 	.short	(.L_45 - .L_44)
.L_44:
        /*00dc*/ 	.word	0x00000000
        /*00e0*/ 	.short	0x000c
        /*00e2*/ 	.short	0x0044
        /*00e4*/ 	.byte	0x00, 0xf0, 0x11, 0x00


	//----- nvinfo : EIATTR_KPARAM_INFO
	.align		4
.L_45:
        /*00e8*/ 	.byte	0x04, 0x17
        /*00ea*/ 	.short	(.L_47 - .L_46)
.L_46:
        /*00ec*/ 	.word	0x00000000
        /*00f0*/ 	.short	0x000b
        /*00f2*/ 	.short	0x0040
        /*00f4*/ 	.byte	0x00, 0xf0, 0x11, 0x00


	//----- nvinfo : EIATTR_KPARAM_INFO
	.align		4
.L_47:
        /*00f8*/ 	.byte	0x04, 0x17
        /*00fa*/ 	.short	(.L_49 - .L_48)
.L_48:
        /*00fc*/ 	.word	0x00000000
        /*0100*/ 	.short	0x000a
        /*0102*/ 	.short	0x003c
        /*0104*/ 	.byte	0x00, 0xf0, 0x11, 0x00


	//----- nvinfo : EIATTR_KPARAM_INFO
	.align		4
.L_49:
        /*0108*/ 	.byte	0x04, 0x17
        /*010a*/ 	.short	(.L_51 - .L_50)
.L_50:
        /*010c*/ 	.word	0x00000000
        /*0110*/ 	.short	0x0009
        /*0112*/ 	.short	0x0038
        /*0114*/ 	.byte	0x00, 0xf0, 0x11, 0x00


	//----- nvinfo : EIATTR_KPARAM_INFO
	.align		4
.L_51:
        /*0118*/ 	.byte	0x04, 0x17
        /*011a*/ 	.short	(.L_53 - .L_52)
.L_52:
        /*011c*/ 	.word	0x00000000
        /*0120*/ 	.short	0x0008
        /*0122*/ 	.short	0x0034
        /*0124*/ 	.byte	0x00, 0xf0, 0x11, 0x00


	//----- nvinfo : EIATTR_KPARAM_INFO
	.align		4
.L_53:
        /*0128*/ 	.byte	0x04, 0x17
        /*012a*/ 	.short	(.L_55 - .L_54)
.L_54:
        /*012c*/ 	.word	0x00000000
        /*0130*/ 	.short	0x0007
        /*0132*/ 	.short	0x0030
        /*0134*/ 	.byte	0x00, 0xf0, 0x11, 0x00


	//----- nvinfo : EIATTR_KPARAM_INFO
	.align		4
.L_55:
        /*0138*/ 	.byte	0x04, 0x17
        /*013a*/ 	.short	(.L_57 - .L_56)
.L_56:
        /*013c*/ 	.word	0x00000000
        /*0140*/ 	.short	0x0006
        /*0142*/ 	.short	0x002c
        /*0144*/ 	.byte	0x00, 0xf0, 0x11, 0x00


	//----- nvinfo : EIATTR_KPARAM_INFO
	.align		4
.L_57:
        /*0148*/ 	.byte	0x04, 0x17
        /*014a*/ 	.short	(.L_59 - .L_58)
.L_58:
        /*014c*/ 	.word	0x00000000
        /*0150*/ 	.short	0x0005
        /*0152*/ 	.short	0x0028
        /*0154*/ 	.byte	0x00, 0xf0, 0x11, 0x00


	//----- nvinfo : EIATTR_KPARAM_INFO
	.align		4
.L_59:
        /*0158*/ 	.byte	0x04, 0x17
        /*015a*/ 	.short	(.L_61 - .L_60)
.L_60:
        /*015c*/ 	.word	0x00000000
        /*0160*/ 	.short	0x0004
        /*0162*/ 	.short	0x0020
        /*0164*/ 	.byte	0x00, 0xf4, 0x21, 0x00


	//----- nvinfo : EIATTR_KPARAM_INFO
	.align		4
.L_61:
        /*0168*/ 	.byte	0x04, 0x17
        /*016a*/ 	.short	(.L_63 - .L_62)
.L_62:
        /*016c*/ 	.word	0x00000000
        /*0170*/ 	.short	0x0003
        /*0172*/ 	.short	0x0018
        /*0174*/ 	.byte	0x00, 0xf4, 0x21, 0x00


	//----- nvinfo : EIATTR_KPARAM_INFO
	.align		4
.L_63:
        /*0178*/ 	.byte	0x04, 0x17
        /*017a*/ 	.short	(.L_65 - .L_64)
.L_64:
        /*017c*/ 	.word	0x00000000
        /*0180*/ 	.short	0x0002
        /*0182*/ 	.short	0x0010
        /*0184*/ 	.byte	0x00, 0xf4, 0x21, 0x00


	//----- nvinfo : EIATTR_KPARAM_INFO
	.align		4
.L_65:
        /*0188*/ 	.byte	0x04, 0x17
        /*018a*/ 	.short	(.L_67 - .L_66)
.L_66:
        /*018c*/ 	.word	0x00000000
        /*0190*/ 	.short	0x0001
        /*0192*/ 	.short	0x0008
        /*0194*/ 	.byte	0x00, 0xf4, 0x21, 0x00


	//----- nvinfo : EIATTR_KPARAM_INFO
	.align		4
.L_67:
        /*0198*/ 	.byte	0x04, 0x17
        /*019a*/ 	.short	(.L_69 - .L_68)
.L_68:
        /*019c*/ 	.word	0x00000000
        /*01a0*/ 	.short	0x0000
        /*01a2*/ 	.short	0x0000
        /*01a4*/ 	.byte	0x00, 0xf4, 0x21, 0x00


	//----- nvinfo : EIATTR_AT_ENTRY_FRAGMENTS
	.align		4
.L_69:
        /*01a8*/ 	.byte	0x04, 0x4f
        /*01aa*/ 	.short	(.L_71 - .L_70)


	//   ....[0]....
.L_70:
        /*01ac*/ 	.word	0x00000004


	//----- nvinfo : EIATTR_RESERVED_SMEM_USED
	.align		4
.L_71:
        /*01b0*/ 	.byte	0x01, 0x41
	.zero		2


	//----- nvinfo : EIATTR_SPARSE_MMA_MASK
	.align		4
        /*01b4*/ 	.byte	0x03, 0x50
        /*01b6*/ 	.short	0x0000


	//----- nvinfo : EIATTR_TCGEN05_1CTA_USED
	.align		4
        /*01b8*/ 	.byte	0x01, 0x51
	.zero		2


	//----- nvinfo : EIATTR_MAXREG_COUNT
	.align		4
        /*01bc*/ 	.byte	0x03, 0x1b
        /*01be*/ 	.short	0x00ff


	//----- nvinfo : EIATTR_NUM_BARRIERS
	.align		4
        /*01c0*/ 	.byte	0x02, 0x4c
        /*01c2*/ 	.byte	0x01
	.zero		1


	//----- nvinfo : EIATTR_INT_WARP_WIDE_INSTR_OFFSETS
	.align		4
        /*01c4*/ 	.byte	0x04, 0x31
        /*01c6*/ 	.short	(.L_73 - .L_72)


	//   ....[0]....
.L_72:
        /*01c8*/ 	.word	0x00001080


	//   ....[1]....
        /*01cc*/ 	.word	0x00001090


	//   ....[2]....
        /*01d0*/ 	.word	0x000013c0


	//   ....[3]....
        /*01d4*/ 	.word	0x00001490


	//   ....[4]....
        /*01d8*/ 	.word	0x000028e0


	//   ....[5]....
        /*01dc*/ 	.word	0x00005320


	//   ....[6]....
        /*01e0*/ 	.word	0x00005370


	//----- nvinfo : EIATTR_COOP_GROUP_MASK_REGIDS
	.align		4
.L_73:
        /*01e4*/ 	.byte	0x04, 0x29
        /*01e6*/ 	.short	(.L_75 - .L_74)


	//   ....[0]....
.L_74:
        /*01e8*/ 	.word	0xffffffff


	//   ....[1]....
        /*01ec*/ 	.word	0xffffffff


	//   ....[2]....
        /*01f0*/ 	.word	0xffffffff


	//   ....[3]....
        /*01f4*/ 	.word	0xffffffff


	//----- nvinfo : EIATTR_COOP_GROUP_INSTR_OFFSETS
	.align		4
.L_75:
        /*01f8*/ 	.byte	0x04, 0x28
        /*01fa*/ 	.short	(.L_77 - .L_76)


	//   ....[0]....
.L_76:
        /*01fc*/ 	.word	0x00000050


	//   ....[1]....
        /*0200*/ 	.word	0x00000310


	//   ....[2]....
        /*0204*/ 	.word	0x000051b0


	//   ....[3]....
        /*0208*/ 	.word	0x00005420


	//----- nvinfo : EIATTR_VRC_CTA_INIT_COUNT
	.align		4
.L_77:
        /*020c*/ 	.byte	0x02, 0x4a
        /*020e*/ 	.byte	0x80
	.zero		1


	//----- nvinfo : EIATTR_MBARRIER_INSTR_OFFSETS
	.align		4
        /*0210*/ 	.byte	0x04, 0x39
        /*0212*/ 	.short	(.L_79 - .L_78)


	//   ....[0]....
.L_78:
        /*0214*/ 	.word	0x00001330
        /*0218*/ 	.word	0x000000ff
        /*021c*/ 	.word	0x00004c00
        /*0220*/ 	.short	0x0100
        /*0222*/ 	.byte	0x09
	.zero		1


	//   ....[1]....
        /*0224*/ 	.word	0x00001480
        /*0228*/ 	.word	0x000000ff
        /*022c*/ 	.word	0x00004c08
        /*0230*/ 	.short	0x0100
        /*0232*/ 	.byte	0x09
	.zero		1


	//   ....[2]....
        /*0234*/ 	.word	0x00001610
        /*0238*/ 	.word	0x000000ff
        /*023c*/ 	.word	0x00004400
        /*0240*/ 	.short	0x0100
        /*0242*/ 	.byte	0x09
	.zero		1


	//   ....[3]....
        /*0244*/ 	.word	0x00001890
        /*0248*/ 	.word	0x000000ff
        /*024c*/ 	.word	0x00004400
        /*0250*/ 	.short	0x010a
        /*0252*/ 	.byte	0x09
	.zero		1


	//   ....[4]....
        /*0254*/ 	.word	0x000018e0
        /*0258*/ 	.word	0x000000ff
        /*025c*/ 	.word	0x00004400
        /*0260*/ 	.short	0x0108
        /*0262*/ 	.byte	0x09
	.zero		1


	//   ....[5]....
        /*0264*/ 	.word	0x00002970
        /*0268*/ 	.word	0x000000ff
        /*026c*/ 	.word	0x00004c10
        /*0270*/ 	.short	0x0100
        /*0272*/ 	.byte	0x09
	.zero		1


	//   ....[6]....
        /*0274*/ 	.word	0x00002ae0
        /*0278*/ 	.word	0x000000ff
        /*027c*/ 	.word	0x00004c10
        /*0280*/ 	.short	0x010a
        /*0282*/ 	.byte	0x09
	.zero		1


	//   ....[7]....
        /*0284*/ 	.word	0x00002b50
        /*0288*/ 	.word	0x000000ff
        /*028c*/ 	.word	0x00004c10
        /*0290*/ 	.short	0x0108
        /*0292*/ 	.byte	0x09
	.zero		1


	//   ....[8]....
        /*0294*/ 	.word	0x00002b70
        /*0298*/ 	.word	0x000000ff
        /*029c*/ 	.word	0x00000000
        /*02a0*/ 	.short	0x010a
        /*02a2*/ 	.byte	0x22
	.zero		1


	//   ....[9]....
        /*02a4*/ 	.word	0x00003cc0
        /*02a8*/ 	.word	0x000000ff
        /*02ac*/ 	.word	0x00000000
        /*02b0*/ 	.short	0x010a
        /*02b2*/ 	.byte	0x22
	.zero		1


	//   ....[10]....
        /*02b4*/ 	.word	0x00003df0
        /*02b8*/ 	.word	0x000000ff
        /*02bc*/ 	.word	0x00004c00
        /*02c0*/ 	.short	0x0108
        /*02c2*/ 	.byte	0x09
	.zero		1


	//   ....[11]....
        /*02c4*/ 	.word	0x00003ed0
        /*02c8*/ 	.word	0x000000ff
        /*02cc*/ 	.word	0x00004c08
        /*02d0*/ 	.short	0x0108
        /*02d2*/ 	.byte	0x09
	.zero		1


	//   ....[12]....
        /*02d4*/ 	.word	0x00005440
        /*02d8*/ 	.word	0x000000ff
        /*02dc*/ 	.word	0x00004400
        /*02e0*/ 	.short	0x010a
        /*02e2*/ 	.byte	0x09
	.zero		1


	//   ....[13]....
        /*02e4*/ 	.word	0x00005470
        /*02e8*/ 	.word	0x000000ff
        /*02ec*/ 	.word	0x00004c10
        /*02f0*/ 	.short	0x010a
        /*02f2*/ 	.byte	0x09
	.zero		1


	//   ....[14]....
        /*02f4*/ 	.word	0x000054a0
        /*02f8*/ 	.word	0x000000ff
        /*02fc*/ 	.word	0x00000000
        /*0300*/ 	.short	0x010a
        /*0302*/ 	.byte	0x22
	.zero		1


	//   ....[15]....
        /*0304*/ 	.word	0x000054d0
        /*0308*/ 	.word	0x000000ff
        /*030c*/ 	.word	0x00000000
        /*0310*/ 	.short	0x010a
        /*0312*/ 	.byte	0x22
	.zero		1


	//----- nvinfo : EIATTR_NUM_MBARRIERS
	.align		4
.L_79:
        /*0314*/ 	.byte	0x03, 0x38
        /*0316*/ 	.short	0xffff


	//----- nvinfo : EIATTR_EXIT_INSTR_OFFSETS
	.align		4
        /*0318*/ 	.byte	0x04, 0x1c
        /*031a*/ 	.short	(.L_81 - .L_80)


	//   ....[0]....
.L_80:
        /*031c*/ 	.word	0x00005430


	//----- nvinfo : EIATTR_REQNTID
	.align		4
.L_81:
        /*0320*/ 	.byte	0x04, 0x10
        /*0322*/ 	.short	(.L_83 - .L_82)
.L_82:
        /*0324*/ 	.word	0x00000100
        /*0328*/ 	.word	0x00000001
        /*032c*/ 	.word	0x00000001


	//----- nvinfo : EIATTR_CRS_STACK_SIZE
	.align		4
.L_83:
        /*0330*/ 	.byte	0x04, 0x1e
        /*0332*/ 	.short	(.L_85 - .L_84)
.L_84:
        /*0334*/ 	.word	0x00000000


	//----- nvinfo : EIATTR_CBANK_PARAM_SIZE
	.align		4
.L_85:
        /*0338*/ 	.byte	0x03, 0x19
        /*033a*/ 	.short	0x0088


	//----- nvinfo : EIATTR_PARAM_CBANK
	.align		4
        /*033c*/ 	.byte	0x04, 0x0a
        /*033e*/ 	.short	(.L_87 - .L_86)
	.align		4
.L_86:
        /*0340*/ 	.word	index@(.nv.constant0.attn_fwd)
        /*0344*/ 	.short	0x0380
        /*0346*/ 	.short	0x0088


	//----- nvinfo : EIATTR_SW_WAR
	.align		4
.L_87:
        /*0348*/ 	.byte	0x04, 0x36
        /*034a*/ 	.short	(.L_89 - .L_88)
.L_88:
        /*034c*/ 	.word	0x00000008
.L_89:


//--------------------- .nv.compat                --------------------------
	.section	.nv.compat,"",@"SHT_CUDA_COMPAT_INFO"
	.align	4
        /*0000*/ 	.byte	0x02, 0x02, 0x02, 0x00, 0x02, 0x05, 0x05, 0x00, 0x02, 0x03, 0x00, 0x00, 0x02, 0x06, 0x01, 0x00


//--------------------- .nv.callgraph             --------------------------
	.section	.nv.callgraph,"",@"SHT_CUDA_CALLGRAPH"
	.align	4
	.sectionentsize	8
	.align		4
        /*0000*/ 	.word	0x00000000
	.align		4
        /*0004*/ 	.word	0xffffffff
	.align		4
        /*0008*/ 	.word	0x00000000
	.align		4
        /*000c*/ 	.word	0xfffffffe
	.align		4
        /*0010*/ 	.word	0x00000000
	.align		4
        /*0014*/ 	.word	0xfffffffd
	.align		4
        /*0018*/ 	.word	0x00000000
	.align		4
        /*001c*/ 	.word	0xfffffffc


//--------------------- .nv.constant4             --------------------------
	.section	.nv.constant4,"a",@progbits
	.align	8
	.align		8
.nv.constant4:
        /*0000*/ 	.dword	_$_str


//--------------------- .text.attn_fwd            --------------------------
	.section	.text.attn_fwd,"ax",@progbits
	.align	128
        .global         attn_fwd
        .type           attn_fwd,@function
        .size           attn_fwd,(.L_x_31 - attn_fwd)
        .other          attn_fwd,@"STO_CUDA_ENTRY STV_DEFAULT"
attn_fwd:
.text.attn_fwd:
[----:B------:R-:W0:Y:S01]  /*0000*/  LDC R1, c[0x0][0x37c] ;  /* 0x0000df00ff017b82 */ /* 0x000e220000000800 */
[----:B------:R-:W1:Y:S02]  /*0010*/  S2R R20, SR_TID.X ;  /* 0x0000000000147919 */ /* 0x000e640000002100 */
[----:B-1----:R-:W-:-:S13]  /*0020*/  ISETP.GE.U32.AND P5, PT, R20, 0x20, PT ;  /* 0x000000201400780c */ /* 0x002fda0003fa6070 */
[----:B------:R-:W-:Y:S05]  /*0030*/  @P5 BRA `(.L_x_0) ;  /* 0x0000000000b85947 */ /* 0x000fea0003800000 */
[----:B------:R-:W1:Y:S01]  /*0040*/  S2UR UR6, SR_CgaCtaId ;  /* 0x00000000000679c3 */ /* 0x000e620000008800 */
[----:B------:R-:W-:Y:S01]  /*0050*/  NOP ;  /* 0x0000000000007918 */ /* 0x000fe20000000000 */
[----:B------:R-:W-:Y:S02]  /*0060*/  UMOV UR4, 0x40 ;  /* 0x0000004000047882 */ /* 0x000fe40000000000 */
[----:B-1----:R-:W-:-:S09]  /*0070*/  ULEA UR4, UR6, UR4, 0x18 ;  /* 0x0000000406047291 */ /* 0x002fd2000f8ec0ff */
[----:B------:R-:W1:Y:S01]  /*0080*/  LDS.U8 R0, [UR4] ;  /* 0x00000004ff007984 */ /* 0x000e620008000000 */
[----:B------:R-:W-:Y:S02]  /*0090*/  UMOV UR4, 0x400 ;  /* 0x0000040000047882 */ /* 0x000fe40000000000 */
[----:B------:R-:W-:Y:S01]  /*00a0*/  ULEA UR4, UR6, UR4, 0x18 ;  /* 0x0000000406047291 */ /* 0x000fe2000f8ec0ff */
[----:B-1----:R-:W-:-:S13]  /*00b0*/  ISETP.NE.AND P0, PT, R0, RZ, PT ;  /* 0x000000ff0000720c */ /* 0x002fda0003f05270 */
[----:B------:R-:W-:Y:S05]  /*00c0*/  @P0 BRA `(.L_x_1) ;  /* 0x00000000007c0947 */ /* 0x000fea0003800000 */
[----:B------:R-:W-:-:S13]  /*00d0*/  ELECT P0, URZ, PT ;  /* 0x0000000000ff782f */ /* 0x000fda0003800000 */
[----:B------:R-:W-:Y:S05]  /*00e0*/  @!P0 BRA `(.L_x_2) ;  /* 0x0000000000848947 */ /* 0x000fea0003800000 */
[----:B------:R-:W-:Y:S01]  /*00f0*/  UMOV UR5, 0x4 ;  /* 0x0000000400057882 */ /* 0x000fe20000000000 */
[----:B------:R-:W-:Y:S01]  /*0100*/  HFMA2 R4, -RZ, RZ, 0, 5.9604644775390625e-08 ;  /* 0x00000001ff047431 */ /* 0x000fe200000001ff */
[----:B------:R-:W-:-:S03]  /*0110*/  MOV R5, 0xf ;  /* 0x0000000f00057802 */ /* 0x000fc60000000f00 */
[----:B------:R-:W-:Y:S04]  /*0120*/  DEPBAR.LE SB1, 0x36 ;  /* 0x00009d800000791a */ /* 0x000fe80000000000 */
[----:B------:R-:W1:Y:S02]  /*0130*/  UTCATOMSWS.FIND_AND_SET.ALIGN UP0, UR5, UR5 ;  /* 0x00000005000575e3 */ /* 0x000e640008000800 */
[----:B-1----:R-:W-:-:S04]  /*0140*/  PLOP3.LUT P0, PT, PT, PT, UP0, 0x80, 0x8 ;  /* 0x000000000008781c */ /* 0x002fc80003f0f008 */
[----:B------:R-:W-:-:S04]  /*0150*/  SEL R0, RZ, 0xffffffff, !P0 ;  /* 0xffffffffff007807 */ /* 0x000fc80004000000 */
[----:B------:R-:W-:Y:S02]  /*0160*/  ISETP.NE.AND P0, PT, R0, RZ, PT ;  /* 0x000000ff0000720c */ /* 0x000fe40003f05270 */
[----:B------:R-:W-:-:S11]  /*0170*/  MOV R0, UR5 ;  /* 0x0000000500007c02 */ /* 0x000fd60008000f00 */
[----:B------:R-:W-:Y:S05]  /*0180*/  @P0 BRA `(.L_x_3) ;  /* 0x0000000000240947 */ /* 0x000fea0003800000 */
.L_x_4:
[----:B------:R-:W-:Y:S05]  /*0190*/  NANOSLEEP 0x64 ;  /* 0x000000640000795d */ /* 0x000fea0003800000 */
[----:B------:R-:W-:-:S05]  /*01a0*/  UMOV UR5, 0x4 ;  /* 0x0000000400057882 */ /* 0x000fca0000000000 */
[----:B------:R-:W-:Y:S04]  /*01b0*/  DEPBAR.LE SB1, 0x36 ;  /* 0x00009d800000791a */ /* 0x000fe80000000000 */
[----:B------:R-:W1:Y:S02]  /*01c0*/  UTCATOMSWS.FIND_AND_SET.ALIGN UP0, UR5, UR5 ;  /* 0x00000005000575e3 */ /* 0x000e640008000800 */
[----:B-1----:R-:W-:-:S04]  /*01d0*/  PLOP3.LUT P0, PT, PT, PT, UP0, 0x80, 0x8 ;  /* 0x000000000008781c */ /* 0x002fc80003f0f008 */
[----:B------:R-:W-:-:S04]  /*01e0*/  SEL R0, RZ, 0xffffffff, !P0 ;  /* 0xffffffffff007807 */ /* 0x000fc80004000000 */
[----:B------:R-:W-:Y:S01]  /*01f0*/  ISETP.NE.AND P0, PT, R0, RZ, PT ;  /* 0x000000ff0000720c */ /* 0x000fe20003f05270 */
[----:B------:R-:W-:-:S12]  /*0200*/  IMAD.U32 R0, RZ, RZ, UR5 ;  /* 0x00000005ff007e24 */ /* 0x000fd8000f8e00ff */
[----:B------:R-:W-:Y:S05]  /*0210*/  @!P0 BRA `(.L_x_4) ;  /* 0xfffffffc00dc8947 */ /* 0x000fea000383ffff */
.L_x_3:
[----:B------:R-:W-:Y:S01]  /*0220*/  IADD3 R3, PT, PT, R0, 0x10, RZ ;  /* 0x0000001000037810 */ /* 0x000fe20007ffe0ff */
[----:B------:R-:W-:Y:S01]  /*0230*/  UMOV UR5, 0x50 ;  /* 0x0000005000057882 */ /* 0x000fe20000000000 */
[----:B------:R-:W-:Y:S01]  /*0240*/  SHF.L.U32 R2, R5, R0, RZ ;  /* 0x0000000005027219 */ /* 0x000fe200000006ff */
[----:B------:R-:W-:Y:S01]  /*0250*/  ULEA UR5, UR6, UR5, 0x18 ;  /* 0x0000000506057291 */ /* 0x000fe2000f8ec0ff */
[----:B------:R-:W-:Y:S02]  /*0260*/  SHF.L.U32 R3, R4, R3, RZ ;  /* 0x0000000304037219 */ /* 0x000fe400000006ff */
[----:B------:R-:W-:Y:S02]  /*0270*/  SHF.L.U32 R0, R0, 0x5, RZ ;  /* 0x0000000500007819 */ /* 0x000fe400000006ff */
[----:B------:R-:W-:-:S05]  /*0280*/  LOP3.LUT R2, R3, R2, RZ, 0xfc, !PT ;  /* 0x0000000203027212 */ /* 0x000fca00078efcff */
[----:B------:R1:W-:Y:S04]  /*0290*/  ATOMS.OR RZ, [UR5], R2 ;  /* 0x00000002ffff798c */ /* 0x0003e8000b000005 */
[----:B------:R1:W-:Y:S01]  /*02a0*/  STS [UR4], R0 ;  /* 0x00000000ff007988 */ /* 0x0003e20008000804 */
[----:B------:R-:W-:Y:S05]  /*02b0*/  BRA `(.L_x_2) ;  /* 0x0000000000107947 */ /* 0x000fea0003800000 */
.L_x_1:
[----:B------:R-:W-:Y:S02]  /*02c0*/  MOV R0, 0xffffffff ;  /* 0xffffffff00007802 */ /* 0x000fe40000000f00 */
[----:B------:R-:W-:-:S03]  /*02d0*/  MOV R2, 0x300 ;  /* 0x0000030000027802 */ /* 0x000fc60000000f00 */
[----:B------:R1:W-:Y:S04]  /*02e0*/  STS [UR4], R0 ;  /* 0x00000000ff007988 */ /* 0x0003e80008000804 */
[----:B01----:R-:W-:Y:S05]  /*02f0*/  CALL.REL.NOINC `($__internal_1_$__cuda_sm10x_tcgen05_guardrail_trap_phase_invalid_during_alloc) ;  /* 0x00000050008c7944 */ /* 0x003fea0003c00000 */
.L_x_2:
[----:B------:R-:W-:Y:S05]  /*0300*/  WARPSYNC.ALL ;  /* 0x0000000000007948 */ /* 0x000fea0003800000 */
[----:B------:R-:W-:Y:S01]  /*0310*/  NOP ;  /* 0x0000000000007918 */ /* 0x000fe20000000000 */
.L_x_0:
[----:B------:R-:W2:Y:S01]  /*0320*/  S2R R21, SR_CTAID.X ;  /* 0x0000000000157919 */ /* 0x000ea20000002500 */
[----:B------:R-:W3:Y:S01]  /*0330*/  S2UR UR8, SR_CTAID.Y ;  /* 0x00000000000879c3 */ /* 0x000ee20000002600 */
[----:B------:R-:W3:Y:S01]  /*0340*/  LDCU.64 UR4, c[0x0][0x3b0] ;  /* 0x00007600ff0477ac */ /* 0x000ee20008000a00 */
[----:B------:R-:W-:Y:S01]  /*0350*/  UMOV UR9, 0x400 ;  /* 0x0000040000097882 */ /* 0x000fe20000000000 */
[----:B------:R-:W4:Y:S05]  /*0360*/  LDCU.64 UR32, c[0x0][0x358] ;  /* 0x00006b00ff2077ac */ /* 0x000f2a0008000a00 */
[----:B------:R-:W1:Y:S08]  /*0370*/  LDC R71, c[0x0][0x3b8] ;  /* 0x0000ee00ff477b82 */ /* 0x000e700000000800 */
[----:B------:R-:W0:Y:S01]  /*0380*/  LDC.64 R4, c[0x0][0x380] ;  /* 0x0000e000ff047b82 */ /* 0x000e220000000a00 */
[----:B---3--:R-:W-:-:S07]  /*0390*/  UIMAD UR4, UR8, UR4, URZ ;  /* 0x00000004080472a4 */ /* 0x008fce000f8e02ff */
[----:B------:R-:W3:Y:S01]  /*03a0*/  S2UR UR6, SR_CgaCtaId ;  /* 0x00000000000679c3 */ /* 0x000ee20000008800 */
[----:B------:R-:W-:Y:S01]  /*03b0*/  USHF.L.U32 UR7, UR4, 0x1, URZ ;  /* 0x0000000104077899 */ /* 0x000fe200080006ff */
[----:B-12---:R-:W-:Y:S01]  /*03c0*/  PRMT R0, R20, 0x6540, R21 ;  /* 0x0000654014007816 */ /* 0x006fe20000000015 */
[C---:B------:R-:W-:Y:S02]  /*03d0*/  IMAD R9, R71.reuse, 0x6, RZ ;  /* 0x0000000647097824 */ /* 0x040fe400078e02ff */
[C---:B------:R-:W-:Y:S02]  /*03e0*/  IMAD R19, R71.reuse, 0xc, RZ ;  /* 0x0000000c47137824 */ /* 0x040fe400078e02ff */
[----:B------:R-:W-:Y:S01]  /*03f0*/  IMAD R2, R0, UR5, RZ ;  /* 0x0000000500027c24 */ /* 0x000fe2000f8e02ff */
[----:B------:R-:W-:Y:S01]  /*0400*/  UIMAD.WIDE UR4, UR4, 0x2, URZ ;  /* 0x00000002040478a5 */ /* 0x000fe2000f8e02ff */
[----:B------:R-:W-:Y:S02]  /*0410*/  IMAD R17, R71, 0x24, RZ ;  /* 0x0000002447117824 */ /* 0x000fe400078e02ff */
[----:B------:R-:W-:-:S02]  /*0420*/  IMAD.SHL.U32 R15, R2, 0x2, RZ ;  /* 0x00000002020f7824 */ /* 0x000fc400078e00ff */
[----:B------:R-:W-:-:S03]  /*0430*/  IMAD.HI R2, R2, 0x2, RZ ;  /* 0x0000000202027827 */ /* 0x000fc600078e02ff */
[----:B0-----:R-:W-:Y:S01]  /*0440*/  IADD3 R14, P0, P1, R15, UR7, R4 ;  /* 0x000000070f0e7c10 */ /* 0x001fe2000f91e004 */
[C---:B------:R-:W-:Y:S02]  /*0450*/  IMAD R3, R71.reuse, 0x3, RZ ;  /* 0x0000000347037824 */ /* 0x040fe400078e02ff */
[C---:B------:R-:W-:Y:S01]  /*0460*/  IMAD R11, R71.reuse, 0x22, RZ ;  /* 0x00000022470b7824 */ /* 0x040fe200078e02ff */
[----:B------:R-:W-:Y:S01]  /*0470*/  IADD3.X R15, PT, PT, R2, UR5, R5, P0, P1 ;  /* 0x00000005020f7c10 */ /* 0x000fe200087e2405 */
[----:B------:R-:W-:Y:S01]  /*0480*/  BAR.SYNC.DEFER_BLOCKING 0x0 ;  /* 0x0000000000007b1d */ /* 0x000fe20000010000 */
[----:B------:R-:W-:Y:S01]  /*0490*/  IMAD R27, R71, 0x18, RZ ;  /* 0x00000018471b7824 */ /* 0x000fe200078e02ff */
[-C--:B------:R-:W-:Y:S01]  /*04a0*/  IADD3 R16, P6, PT, R9, R14.reuse, RZ ;  /* 0x0000000e09107210 */ /* 0x080fe20007fde0ff */
[----:B------:R-:W-:Y:S01]  /*04b0*/  IMAD R31, R71, 0x30, RZ ;  /* 0x00000030471f7824 */ /* 0x000fe200078e02ff */
[-C--:B------:R-:W-:Y:S01]  /*04c0*/  IADD3 R10, P4, PT, R19, R14.reuse, RZ ;  /* 0x0000000e130a7210 */ /* 0x080fe20007f9e0ff */
[----:B------:R-:W-:Y:S01]  /*04d0*/  IMAD R37, R71, 0xa, RZ ;  /* 0x0000000a47257824 */ /* 0x000fe200078e02ff */
[-C--:B------:R-:W-:Y:S01]  /*04e0*/  IADD3 R6, P1, PT, R17, R14.reuse, RZ ;  /* 0x0000000e11067210 */ /* 0x080fe20007f3e0ff */
[----:B---3--:R-:W-:Y:S01]  /*04f0*/  ULEA UR9, UR6, UR9, 0x18 ;  /* 0x0000000906097291 */ /* 0x008fe2000f8ec0ff */
[C---:B------:R-:W-:Y:S01]  /*0500*/  SHF.L.U32 R13, R71.reuse, 0x3, RZ ;  /* 0x00000003470d7819 */ /* 0x040fe200000006ff */
[----:B------:R-:W-:Y:S01]  /*0510*/  IMAD R43, R71, 0xe, RZ ;  /* 0x0000000e472b7824 */ /* 0x000fe200078e02ff */
[-C--:B------:R-:W-:Y:S01]  /*0520*/  IADD3 R4, P2, PT, R11, R14.reuse, RZ ;  /* 0x0000000e0b047210 */ /* 0x080fe20007f5e0ff */
[C---:B------:R-:W-:Y:S01]  /*0530*/  IMAD R29, R71.reuse, 0x26, RZ ;  /* 0x00000026471d7824 */ /* 0x040fe200078e02ff */
[CC--:B------:R-:W-:Y:S01]  /*0540*/  LEA R8, P0, R71.reuse, R14.reuse, 0x4 ;  /* 0x0000000e47087211 */ /* 0x0c0fe200078020ff */
[----:B------:R-:W-:Y:S01]  /*0550*/  IMAD.SHL.U32 R7, R71, 0x4, RZ ;  /* 0x0000000447077824 */ /* 0x000fe200078e00ff */
[-C--:B------:R-:W-:Y:S01]  /*0560*/  LEA.HI.X.SX32 R17, R3, R15.reuse, 0x1, P6 ;  /* 0x0000000f03117211 */ /* 0x080fe200030f0eff */
[----:B------:R-:W-:Y:S01]  /*0570*/  IMAD R23, R71, 0x5, RZ ;  /* 0x0000000547177824 */ /* 0x000fe200078e02ff */
[-C--:B------:R-:W-:Y:S01]  /*0580*/  IADD3 R12, P6, PT, R27, R14.reuse, RZ ;  /* 0x0000000e1b0c7210 */ /* 0x080fe20007fde0ff */
[----:B------:R-:W-:Y:S01]  /*0590*/  IMAD R33, R71, 0x7, RZ ;  /* 0x0000000747217824 */ /* 0x000fe200078e02ff */
[-C--:B------:R-:W-:Y:S01]  /*05a0*/  LEA.HI.X.SX32 R11, R9, R15.reuse, 0x1, P4 ;  /* 0x0000000f090b7211 */ /* 0x080fe200020f0eff */
[C---:B------:R-:W-:Y:S01]  /*05b0*/  IMAD R49, R71.reuse, 0x12, RZ ;  /* 0x0000001247317824 */ /* 0x040fe200078e02ff */
[C---:B------:R-:W-:Y:S01]  /*05c0*/  SHF.L.U32 R25, R71.reuse, 0x4, RZ ;  /* 0x0000000447197819 */ /* 0x040fe200000006ff */
[C---:B------:R-:W-:Y:S01]  /*05d0*/  IMAD R53, R71.reuse, 0x14, RZ ;  /* 0x0000001447357824 */ /* 0x040fe200078e02ff */
[C---:B------:R-:W-:Y:S01]  /*05e0*/  SHF.L.U32 R5, R71.reuse, 0x1, RZ ;  /* 0x0000000147057819 */ /* 0x040fe200000006ff */
[C---:B------:R-:W-:Y:S01]  /*05f0*/  IMAD R57, R71.reuse, 0x16, RZ ;  /* 0x0000001647397824 */ /* 0x040fe200078e02ff */
[CC--:B------:R-:W-:Y:S01]  /*0600*/  LEA R18, P4, R71.reuse, R14.reuse, 0x5 ;  /* 0x0000000e47127211 */ /* 0x0c0fe200078828ff */
[----:B------:R-:W-:Y:S01]  /*0610*/  IMAD R35, R71, 0x9, RZ ;  /* 0x0000000947237824 */ /* 0x000fe200078e02ff */
[-C--:B------:R-:W-:Y:S01]  /*0620*/  LEA.HI.X.SX32 R9, R13, R15.reuse, 0x1, P0 ;  /* 0x0000000f0d097211 */ /* 0x080fe200000f0eff */
[----:B------:R-:W0:Y:S01]  /*0630*/  LDS R68, [UR9] ;  /* 0x00000009ff447984 */ /* 0x000e220008000800 */
[-C--:B------:R-:W-:Y:S01]  /*0640*/  LEA.HI.X.SX32 R13, R19, R15.reuse, 0x1, P6 ;  /* 0x0000000f130d7211 */ /* 0x080fe200030f0eff */
[----:B------:R-:W-:Y:S01]  /*0650*/  IMAD R39, R71, 0xb, RZ ;  /* 0x0000000b47277824 */ /* 0x000fe200078e02ff */
[-C--:B------:R-:W-:Y:S01]  /*0660*/  IADD3 R2, P3, PT, R31, R14.reuse, RZ ;  /* 0x0000000e1f027210 */ /* 0x080fe20007f7e0ff */
[----:B------:R-:W-:Y:S01]  /*0670*/  IMAD R63, R71, 0x1a, RZ ;  /* 0x0000001a473f7824 */ /* 0x000fe200078e02ff */
[-C--:B------:R-:W-:Y:S01]  /*0680*/  IADD3 R24, P6, PT, R5, R14.reuse, RZ ;  /* 0x0000000e05187210 */ /* 0x080fe20007fde0ff */
[----:B------:R-:W-:Y:S01]  /*0690*/  IMAD R67, R71, 0x1c, RZ ;  /* 0x0000001c47437824 */ /* 0x000fe200078e02ff */
[----:B------:R-:W-:Y:S01]  /*06a0*/  LEA.HI.X.SX32 R19, R25, R15, 0x1, P4 ;  /* 0x0000000f19137211 */ /* 0x000fe200020f0eff */
[----:B------:R-:W-:Y:S01]  /*06b0*/  BAR.SYNC.DEFER_BLOCKING 0x0 ;  /* 0x0000000000007b1d */ /* 0x000fe20000010000 */
[----:B------:R-:W-:-:S02]  /*06c0*/  LEA R26, P4, R71, R14, 0x2 ;  /* 0x0000000e471a7211 */ /* 0x000fc400078810ff */
[-C--:B------:R-:W-:Y:S02]  /*06d0*/  LEA.HI.X.SX32 R3, R27, R15.reuse, 0x1, P3 ;  /* 0x0000000f1b037211 */ /* 0x080fe400018f0eff */
[CC--:B------:R-:W-:Y:S01]  /*06e0*/  LEA.HI.X.SX32 R25, R71.reuse, R15.reuse, 0x1, P6 ;  /* 0x0000000f47197211 */ /* 0x0c0fe200030f0eff */
[C---:B------:R-:W-:Y:S01]  /*06f0*/  IMAD R69, R71.reuse, 0x1e, RZ ;  /* 0x0000001e47457824 */ /* 0x040fe200078e02ff */
[CC--:B------:R-:W-:Y:S01]  /*0700*/  LEA R28, P3, R71.reuse, R14.reuse, 0x3 ;  /* 0x0000000e471c7211 */ /* 0x0c0fe200078618ff */
[----:B------:R-:W-:Y:S01]  /*0710*/  IMAD R41, R71, 0xd, RZ ;  /* 0x0000000d47297824 */ /* 0x000fe200078e02ff */
[-C--:B------:R-:W-:Y:S01]  /*0720*/  IADD3 R30, P6, PT, R37, R14.reuse, RZ ;  /* 0x0000000e251e7210 */ /* 0x080fe20007fde0ff */
[----:B------:R-:W-:Y:S01]  /*0730*/  IMAD R45, R71, 0xf, RZ ;  /* 0x0000000f472d7824 */ /* 0x000fe200078e02ff */
[-C--:B------:R-:W-:Y:S01]  /*0740*/  LEA.HI.X.SX32 R27, R5, R15.reuse, 0x1, P4 ;  /* 0x0000000f051b7211 */ /* 0x080fe200020f0eff */
[----:B------:R-:W-:Y:S01]  /*0750*/  IMAD R47, R71, 0x11, RZ ;  /* 0x00000011472f7824 */ /* 0x000fe200078e02ff */
[-C--:B------:R-:W-:Y:S01]  /*0760*/  IADD3 R32, P4, PT, R43, R14.reuse, RZ ;  /* 0x0000000e2b207210 */ /* 0x080fe20007f9e0ff */
[----:B------:R-:W-:Y:S01]  /*0770*/  IMAD R73, R71, 0x28, RZ ;  /* 0x0000002847497824 */ /* 0x000fe200078e02ff */
[-C--:B------:R-:W-:Y:S01]  /*0780*/  IADD3 R22, P0, PT, R29, R14.reuse, RZ ;  /* 0x0000000e1d167210 */ /* 0x080fe20007f1e0ff */
[----:B------:R-:W-:Y:S01]  /*0790*/  IMAD R75, R71, 0x2a, RZ ;  /* 0x0000002a474b7824 */ /* 0x000fe200078e02ff */
[-C--:B------:R-:W-:Y:S01]  /*07a0*/  LEA.HI.X.SX32 R29, R7, R15.reuse, 0x1, P3 ;  /* 0x0000000f071d7211 */ /* 0x080fe200018f0eff */
        /* <DEDUP_REMOVED lines=26> */
[----:B----4-:R-:W5:Y:S01]  /*0950*/  LDG.E.U16 R18, desc[UR32][R18.64] ;  /* 0x0000002012127981 */ /* 0x010f62000c1e1500 */
[-C--:B------:R-:W-:Y:S01]  /*0960*/  IADD3 R48, P3, PT, R73, R14.reuse, RZ ;  /* 0x0000000e49307210 */ /* 0x080fe20007f7e0ff */
[----:B------:R-:W1:Y:S01]  /*0970*/  LDCU UR4, c[0x0][0x3c8] ;  /* 0x00007900ff0477ac */ /* 0x000e620008000800 */
[----:B------:R-:W-:Y:S01]  /*0980*/  IADD3 R50, P6, PT, R75, R14, RZ ;  /* 0x0000000e4b327210 */ /* 0x000fe20007fde0ff */
[----:B------:R-:W5:Y:S01]  /*0990*/  LDG.E.U16 R24, desc[UR32][R24.64] ;  /* 0x0000002018187981 */ /* 0x000f62000c1e1500 */
[----:B------:R-:W-:-:S02]  /*09a0*/  LEA.HI.X.SX32 R45, R45, R15, 0x1, P4 ;  /* 0x0000000f2d2d7211 */ /* 0x000fc400020f0eff */
[-C--:B------:R-:W-:Y:S01]  /*09b0*/  LEA.HI.X.SX32 R5, R47, R15.reuse, 0x1, P2 ;  /* 0x0000000f2f057211 */ /* 0x080fe200010f0eff */
[----:B------:R-:W5:Y:S01]  /*09c0*/  LDG.E.U16 R26, desc[UR32][R26.64] ;  /* 0x000000201a1a7981 */ /* 0x000f62000c1e1500 */
[-C--:B------:R-:W-:Y:S02]  /*09d0*/  IADD3 R52, P4, PT, R77, R14.reuse, RZ ;  /* 0x0000000e4d347210 */ /* 0x080fe40007f9e0ff */
[-C--:B------:R-:W-:Y:S01]  /*09e0*/  IADD3 R54, P2, PT, R79, R14.reuse, RZ ;  /* 0x0000000e4f367210 */ /* 0x080fe20007f5e0ff */
[----:B------:R-:W5:Y:S01]  /*09f0*/  LDG.E.U16 R28, desc[UR32][R28.64] ;  /* 0x000000201c1c7981 */ /* 0x000f62000c1e1500 */
[-C--:B------:R-:W-:Y:S02]  /*0a00*/  LEA.HI.X.SX32 R7, R49, R15.reuse, 0x1, P1 ;  /* 0x0000000f31077211 */ /* 0x080fe400008f0eff */
[----:B------:R-:W-:Y:S01]  /*0a10*/  LEA.HI.X.SX32 R23, R51, R15, 0x1, P0 ;  /* 0x0000000f33177211 */ /* 0x000fe200000f0eff */
[----:B------:R-:W-:Y:S01]  /*0a20*/  IMAD R47, R71, 0x1d, RZ ;  /* 0x0000001d472f7824 */ /* 0x000fe200078e02ff */
[-C--:B------:R-:W-:Y:S01]  /*0a30*/  IADD3 R56, P1, PT, R81, R14.reuse, RZ ;  /* 0x0000000e51387210 */ /* 0x080fe20007f3e0ff */
[----:B------:R-:W5:Y:S01]  /*0a40*/  LDG.E.U16 R30, desc[UR32][R30.64] ;  /* 0x000000201e1e7981 */ /* 0x000f62000c1e1500 */
[----:B------:R-:W-:-:S02]  /*0a50*/  IADD3 R58, P0, PT, R83, R14, RZ ;  /* 0x0000000e533a7210 */ /* 0x000fc40007f1e0ff */
[-C--:B------:R-:W-:Y:S01]  /*0a60*/  LEA.HI.X.SX32 R49, R53, R15.reuse, 0x1, P3 ;  /* 0x0000000f35317211 */ /* 0x080fe200018f0eff */
[----:B------:R-:W5:Y:S01]  /*0a70*/  LDG.E.U16 R32, desc[UR32][R32.64] ;  /* 0x0000002020207981 */ /* 0x000f62000c1e1500 */
[-C--:B------:R-:W-:Y:S02]  /*0a80*/  LEA.HI.X.SX32 R51, R55, R15.reuse, 0x1, P6 ;  /* 0x0000000f37337211 */ /* 0x080fe400030f0eff */
[-C--:B------:R-:W-:Y:S01]  /*0a90*/  IADD3 R60, P3, PT, R85, R14.reuse, RZ ;  /* 0x0000000e553c7210 */ /* 0x080fe20007f7e0ff */
[----:B------:R-:W5:Y:S01]  /*0aa0*/  LDG.E.U16 R34, desc[UR32][R34.64] ;  /* 0x0000002022227981 */ /* 0x000f62000c1e1500 */
[----:B------:R-:W-:Y:S02]  /*0ab0*/  IADD3 R62, P6, PT, R87, R14, RZ ;  /* 0x0000000e573e7210 */ /* 0x000fe40007fde0ff */
[-C--:B------:R-:W-:Y:S01]  /*0ac0*/  LEA.HI.X.SX32 R53, R57, R15.reuse, 0x1, P4 ;  /* 0x0000000f39357211 */ /* 0x080fe200020f0eff */
[----:B------:R-:W5:Y:S01]  /*0ad0*/  LDG.E.U16 R38, desc[UR32][R38.64] ;  /* 0x0000002026267981 */ /* 0x000f62000c1e1500 */
[----:B------:R-:W-:-:S02]  /*0ae0*/  LEA.HI.X.SX32 R55, R59, R15, 0x1, P2 ;  /* 0x0000000f3b377211 */ /* 0x000fc400010f0eff */
[-C--:B------:R-:W-:Y:S01]  /*0af0*/  IADD3 R64, P4, PT, R89, R14.reuse, RZ ;  /* 0x0000000e59407210 */ /* 0x080fe20007f9e0ff */
[----:B------:R-:W5:Y:S01]  /*0b00*/  LDG.E.U16 R40, desc[UR32][R40.64] ;  /* 0x0000002028287981 */ /* 0x000f62000c1e1500 */
[----:B------:R-:W-:Y:S02]  /*0b10*/  IADD3 R66, P2, PT, R91, R14, RZ ;  /* 0x0000000e5b427210 */ /* 0x000fe40007f5e0ff */
[-C--:B------:R-:W-:Y:S01]  /*0b20*/  LEA.HI.X.SX32 R57, R61, R15.reuse, 0x1, P1 ;  /* 0x0000000f3d397211 */ /* 0x080fe200008f0eff */
[----:B------:R-:W5:Y:S01]  /*0b30*/  LDG.E.U16 R42, desc[UR32][R42.64] ;  /* 0x000000202a2a7981 */ /* 0x000f62000c1e1500 */
[-C--:B------:R-:W-:Y:S02]  /*0b40*/  LEA.HI.X.SX32 R59, R63, R15.reuse, 0x1, P0 ;  /* 0x0000000f3f3b7211 */ /* 0x080fe400000f0eff */
[-C--:B------:R-:W-:Y:S01]  /*0b50*/  LEA.HI.X.SX32 R61, R65, R15.reuse, 0x1, P3 ;  /* 0x0000000f413d7211 */ /* 0x080fe200018f0eff */
[----:B------:R-:W5:Y:S01]  /*0b60*/  LDG.E.U16 R22, desc[UR32][R22.64] ;  /* 0x0000002016167981 */ /* 0x000f62000c1e1500 */
[----:B------:R-:W-:-:S02]  /*0b70*/  LEA.HI.X.SX32 R63, R67, R15, 0x1, P6 ;  /* 0x0000000f433f7211 */ /* 0x000fc400030f0eff */
[-C--:B------:R-:W-:Y:S01]  /*0b80*/  LEA.HI.X.SX32 R65, R47, R15.reuse, 0x1, P4 ;  /* 0x0000000f2f417211 */ /* 0x080fe200020f0eff */
[----:B------:R-:W5:Y:S01]  /*0b90*/  LDG.E.U16 R48, desc[UR32][R48.64] ;  /* 0x0000002030307981 */ /* 0x000f62000c1e1500 */
[----:B------:R-:W-:-:S03]  /*0ba0*/  LEA.HI.X.SX32 R67, R69, R15, 0x1, P2 ;  /* 0x0000000f45437211 */ /* 0x000fc600010f0eff */
[----:B------:R-:W5:Y:S04]  /*0bb0*/  LDG.E.U16 R54, desc[UR32][R54.64] ;  /* 0x0000002036367981 */ /* 0x000f68000c1e1500 */
[----:B------:R-:W5:Y:S04]  /*0bc0*/  LDG.E.U16 R56, desc[UR32][R56.64] ;  /* 0x0000002038387981 */ /* 0x000f68000c1e1500 */
[----:B------:R-:W5:Y:S04]  /*0bd0*/  LDG.E.U16 R58, desc[UR32][R58.64] ;  /* 0x000000203a3a7981 */ /* 0x000f68000c1e1500 */
[----:B------:R-:W5:Y:S04]  /*0be0*/  LDG.E.U16 R60, desc[UR32][R60.64] ;  /* 0x000000203c3c7981 */ /* 0x000f68000c1e1500 */
[----:B------:R-:W5:Y:S04]  /*0bf0*/  LDG.E.U16 R62, desc[UR32][R62.64] ;  /* 0x000000203e3e7981 */ /* 0x000f68000c1e1500 */
[----:B------:R-:W5:Y:S04]  /*0c00*/  LDG.E.U16 R64, desc[UR32][R64.64] ;  /* 0x0000002040407981 */ /* 0x000f68000c1e1500 */
[----:B------:R-:W5:Y:S04]  /*0c10*/  LDG.E.U16 R66, desc[UR32][R66.64] ;  /* 0x0000002042427981 */ /* 0x000f68000c1e1500 */
[----:B------:R-:W5:Y:S04]  /*0c20*/  LDG.E.U16 R10, desc[UR32][R10.64] ;  /* 0x000000200a0a7981 */ /* 0x000f68000c1e1500 */
[----:B------:R-:W5:Y:S01]  /*0c30*/  LDG.E.U16 R8, desc[UR32][R8.64] ;  /* 0x0000002008087981 */ /* 0x000f62000c1e1500 */
[----:B------:R-:W-:-:S03]  /*0c40*/  IMAD R93, R71, 0x3e, RZ ;  /* 0x0000003e475d7824 */ /* 0x000fc600078e02ff */
[----:B------:R-:W5:Y:S04]  /*0c50*/  LDG.E.U16 R47, desc[UR32][R2.64] ;  /* 0x00000020022f7981 */ /* 0x000f68000c1e1500 */
[----:B------:R2:W5:Y:S04]  /*0c60*/  LDG.E.U16 R11, desc[UR32][R36.64] ;  /* 0x00000020240b7981 */ /* 0x000568000c1e1500 */
[----:B------:R3:W5:Y:S04]  /*0c70*/  LDG.E.U16 R9, desc[UR32][R50.64] ;  /* 0x0000002032097981 */ /* 0x000768000c1e1500 */
[----:B------:R4:W5:Y:S01]  /*0c80*/  LDG.E.U16 R7, desc[UR32][R6.64] ;  /* 0x0000002006077981 */ /* 0x000962000c1e1500 */
[----:B--2---:R-:W2:Y:S03]  /*0c90*/  LDC.64 R36, c[0x0][0x3c0] ;  /* 0x0000f000ff247b82 */ /* 0x004ea60000000a00 */
[----:B------:R0:W5:Y:S01]  /*0ca0*/  LDG.E.U16 R46, desc[UR32][R14.64] ;  /* 0x000000200e2e7981 */ /* 0x000162000c1e1500 */
[----:B------:R-:W-:-:S03]  /*0cb0*/  IMAD R71, R71, 0x1f, RZ ;  /* 0x0000001f47477824 */ /* 0x000fc600078e02ff */
[----:B------:R0:W5:Y:S01]  /*0cc0*/  LDG.E.U16 R5, desc[UR32][R4.64] ;  /* 0x0000002004057981 */ /* 0x000162000c1e1500 */
[----:B---3--:R-:W3:Y:S01]  /*0cd0*/  LDC.64 R50, c[0x0][0x388] ;  /* 0x0000e200ff327b82 */ /* 0x008ee20000000a00 */
[----:B------:R-:W-:Y:S02]  /*0ce0*/  LOP3.LUT R2, R20, 0x1f, RZ, 0xc0, !PT ;  /* 0x0000001f14027812 */ /* 0x000fe400078ec0ff */
[----:B------:R2:W5:Y:S01]  /*0cf0*/  LDG.E.U16 R45, desc[UR32][R44.64] ;  /* 0x000000202c2d7981 */ /* 0x000562000c1e1500 */
[--C-:B----4-:R-:W-:Y:S02]  /*0d00*/  SHF.R.U32.HI R6, RZ, 0x5, R20.reuse ;  /* 0x00000005ff067819 */ /* 0x110fe40000011614 */
[----:B------:R-:W-:Y:S01]  /*0d10*/  SHF.R.U32.HI R3, RZ, 0x5, R20 ;  /* 0x00000005ff037819 */ /* 0x000fe20000011614 */
[----:B-1----:R-:W-:Y:S01]  /*0d20*/  IMAD R2, R2, UR4, RZ ;  /* 0x0000000402027c24 */ /* 0x002fe2000f8e02ff */
[----:B------:R-:W-:Y:S01]  /*0d30*/  SGXT.U32 R6, R6, 0x3 ;  /* 0x000000030606781a */ /* 0x000fe20000000000 */
[----:B------:R-:W5:Y:S01]  /*0d40*/  LDG.E.U16 R12, desc[UR32][R12.64] ;  /* 0x000000200c0c7981 */ /* 0x000f62000c1e1500 */
[----:B0-----:R-:W-:-:S02]  /*0d50*/  IADD3 R14, P1, PT, R93, R14, RZ ;  /* 0x0000000e5d0e7210 */ /* 0x001fc40007f3e0ff */
[----:B------:R-:W-:Y:S01]  /*0d60*/  R2UR UR22, R3 ;  /* 0x00000000031672ca */ /* 0x000fe200000e0000 */
[----:B------:R-:W5:Y:S01]  /*0d70*/  LDG.E.U16 R16, desc[UR32][R16.64] ;  /* 0x0000002010107981 */ /* 0x000f62000c1e1500 */
[----:B--2---:R-:W-:Y:S01]  /*0d80*/  IMAD R36, R36, UR8, RZ ;  /* 0x0000000824247c24 */ /* 0x004fe2000f8e02ff */
[----:B------:R-:W-:Y:S01]  /*0d90*/  SHF.L.U32 R4, R2, 0x1, RZ ;  /* 0x0000000102047819 */ /* 0x000fe200000006ff */
[----:B------:R-:W-:Y:S01]  /*0da0*/  IMAD R6, R6, R37, RZ ;  /* 0x0000002506067224 */ /* 0x000fe200078e02ff */
[----:B------:R-:W-:Y:S01]  /*0db0*/  LEA.HI.X.SX32 R15, R71, R15, 0x1, P1 ;  /* 0x0000000f470f7211 */ /* 0x000fe200008f0eff */
[----:B------:R-:W5:Y:S01]  /*0dc0*/  LDG.E.U16 R13, desc[UR32][R52.64] ;  /* 0x00000020340d7981 */ /* 0x000f62000c1e1500 */
[----:B------:R-:W-:Y:S01]  /*0dd0*/  SHF.L.U32 R3, R36, 0x1, RZ ;  /* 0x0000000124037819 */ /* 0x000fe200000006ff */
[----:B------:R-:W-:Y:S01]  /*0de0*/  IMAD.HI R2, R2, 0x2, RZ ;  /* 0x0000000202027827 */ /* 0x000fe200078e02ff */
[----:B------:R-:W-:Y:S01]  /*0df0*/  SHF.L.U32 R44, R20, 0x1, RZ ;  /* 0x00000001142c7819 */ /* 0x000fe200000006ff */
[----:B------:R0:W5:Y:S01]  /*0e00*/  LDG.E.U16 R14, desc[UR32][R14.64] ;  /* 0x000000200e0e7981 */ /* 0x000162000c1e1500 */
[----:B---3--:R-:W-:Y:S01]  /*0e10*/  IADD3 R50, P0, P1, R4, R50, R3 ;  /* 0x0000003204327210 */ /* 0x008fe2000791e003 */
[----:B------:R-:W-:Y:S01]  /*0e20*/  IMAD.HI R36, R36, 0x2, RZ ;  /* 0x0000000224247827 */ /* 0x000fe200078e02ff */
[----:B------:R-:W-:-:S03]  /*0e30*/  LOP3.LUT R4, R44, 0x7e, RZ, 0xc0, !PT ;  /* 0x0000007e2c047812 */ /* 0x000fc600078ec0ff */
[----:B------:R-:W-:Y:S01]  /*0e40*/  IMAD R3, R37, 0x8, R6 ;  /* 0x0000000825037824 */ /* 0x000fe200078e0206 */
[----:B------:R-:W-:Y:S02]  /*0e50*/  IADD3.X R2, PT, PT, R2, R51, R36, P0, P1 ;  /* 0x0000003302027210 */ /* 0x000fe400007e2424 */
[----:B0-----:R-:W-:Y:S02]  /*0e60*/  LOP3.LUT R15, R20, 0xc0, RZ, 0xc0, !PT ;  /* 0x000000c0140f7812 */ /* 0x001fe400078ec0ff */
[-C--:B------:R-:W-:Y:S02]  /*0e70*/  LEA R52, P0, R6, R50.reuse, 0x1 ;  /* 0x0000003206347211 */ /* 0x080fe400078008ff */
[----:B------:R-:W-:Y:S02]  /*0e80*/  LEA R50, P1, R3, R50, 0x1 ;  /* 0x0000003203327211 */ /* 0x000fe400078208ff */
[----:B------:R-:W-:Y:S02]  /*0e90*/  LEA R17, R15, R4, 0x6 ;  /* 0x000000040f117211 */ /* 0x000fe400078e30ff */
[----:B------:R-:W-:-:S02]  /*0ea0*/  R2UR UR10, R68 ;  /* 0x00000000440a72ca */ /* 0x000fc400000e0000 */
[-C--:B------:R-:W-:Y:S02]  /*0eb0*/  LEA.HI.X.SX32 R51, R3, R2.reuse, 0x1, P1 ;  /* 0x0000000203337211 */ /* 0x080fe400008f0eff */
[----:B------:R-:W-:Y:S02]  /*0ec0*/  LEA.HI.X.SX32 R53, R6, R2, 0x1, P0 ;  /* 0x0000000206357211 */ /* 0x000fe400000f0eff */
[----:B------:R-:W-:Y:S01]  /*0ed0*/  LOP3.LUT R3, R17, 0x10, RZ, 0x3c, !PT ;  /* 0x0000001011037812 */ /* 0x000fe200078e3cff */
[----:B------:R-:W-:Y:S08]  /*0ee0*/  @P5 BRA `(.L_x_5) ;  /* 0x0000000000185947 */ /* 0x000ff00003800000 */
[----:B------:R-:W-:Y:S01]  /*0ef0*/  ELECT P0, URZ, PT ;  /* 0x0000000000ff782f */ /* 0x000fe20003800000 */
[----:B------:R-:W-:Y:S01]  /*0f00*/  HFMA2 R2, -RZ, RZ, 0, 5.9604644775390625e-08 ;  /* 0x00000001ff027431 */ /* 0x000fe200000001ff */
[----:B------:R-:W-:Y:S01]  /*0f10*/  UMOV UR4, 0x40 ;  /* 0x0000004000047882 */ /* 0x000fe20000000000 */
[----:B------:R-:W-:Y:S01]  /*0f20*/  UVIRTCOUNT.DEALLOC.SMPOOL 0x80 ;  /* 0x000000800000784c */ /* 0x000fe20000000000 */
[----:B------:R-:W-:-:S09]  /*0f30*/  ULEA UR4, UR6, UR4, 0x18 ;  /* 0x0000000406047291 */ /* 0x000fd2000f8ec0ff */
[----:B------:R0:W-:Y:S03]  /*0f40*/  @P0 STS.U8 [UR4], R2 ;  /* 0x00000002ff000988 */ /* 0x0001e60008000004 */
.L_x_5:
[----:B------:R-:W-:Y:S01]  /*0f50*/  USHF.L.U32 UR4, UR22, 0x15, URZ ;  /* 0x0000001516047899 */ /* 0x000fe200080006ff */
[C---:B0-----:R-:W-:Y:S01]  /*0f60*/  LOP3.LUT R2, R17.reuse, 0x20, RZ, 0x3c, !PT ;  /* 0x0000002011027812 */ /* 0x041fe200078e3cff */
[----:B------:R-:W-:Y:S01]  /*0f70*/  ULOP3.LUT UR21, UR22, 0x4, URZ, 0xc0, !UPT ;  /* 0x0000000416157892 */ /* 0x000fe2000f8ec0ff */
[----:B-----5:R0:W-:Y:S01]  /*0f80*/  STS.U16 [R17+UR9+0x400], R8 ;  /* 0x0004000811007988 */ /* 0x0201e20008000409 */
[----:B------:R-:W-:Y:S01]  /*0f90*/  ULOP3.LUT UR20, UR4, 0x600000, URZ, 0xc0, !UPT ;  /* 0x0060000004147892 */ /* 0x000fe2000f8ec0ff */
[C---:B------:R-:W-:Y:S01]  /*0fa0*/  LOP3.LUT R19, R17.reuse, 0x30, RZ, 0x3c, !PT ;  /* 0x0000003011137812 */ /* 0x040fe200078e3cff */
[----:B------:R-:W-:Y:S01]  /*0fb0*/  UMOV UR6, 0x1 ;  /* 0x0000000100067882 */ /* 0x000fe20000000000 */
[----:B------:R-:W-:Y:S01]  /*0fc0*/  STS.U16 [R17+UR9+0x800], R18 ;  /* 0x0008001211007988 */ /* 0x000fe20008000409 */
[----:B------:R-:W-:Y:S01]  /*0fd0*/  UIADD3 UR11, UPT, UPT, UR10, UR20, URZ ;  /* 0x000000140a0b7290 */ /* 0x000fe2000fffe0ff */
[----:B------:R-:W-:Y:S01]  /*0fe0*/  LOP3.LUT R23, R17, 0x40, RZ, 0x3c, !PT ;  /* 0x0000004011177812 */ /* 0x000fe200078e3cff */
[----:B------:R-:W1:Y:S01]  /*0ff0*/  LDCU.64 UR14, c[0x0][0x3d0] ;  /* 0x00007a00ff0e77ac */ /* 0x000e620008000a00 */
[----:B------:R-:W-:Y:S01]  /*1000*/  STS.U16 [R17+UR9+0xc00], R47 ;  /* 0x000c002f11007988 */ /* 0x000fe20008000409 */
[----:B------:R-:W-:Y:S01]  /*1010*/  LOP3.LUT P6, RZ, R20, 0xff, RZ, 0xc0, !PT ;  /* 0x000000ff14ff7812 */ /* 0x000fe200078cc0ff */
[----:B0-----:R-:W0:Y:S01]  /*1020*/  LDC R8, c[0x0][0x3d8] ;  /* 0x0000f600ff087b82 */ /* 0x001e220000000800 */
[----:B------:R-:W-:Y:S01]  /*1030*/  ULEA UR11, UR21, UR11, 0x3 ;  /* 0x0000000b150b7291 */ /* 0x000fe2000f8e18ff */
[----:B------:R2:W-:Y:S01]  /*1040*/  STS.U16 [R17+UR9], R46 ;  /* 0x0000002e11007988 */ /* 0x0005e20008000409 */
[----:B------:R-:W-:-:S03]  /*1050*/  SHF.L.U32 R36, R21, 0x8, RZ ;  /* 0x0000000815247819 */ /* 0x000fc600000006ff */
[----:B------:R-:W-:Y:S04]  /*1060*/  STS.U16 [R3+UR9+0x80], R24 ;  /* 0x0000801803007988 */ /* 0x000fe80008000409 */
[----:B------:R-:W-:Y:S02]  /*1070*/  STS.U16 [R3+UR9+0x480], R34 ;  /* 0x0004802203007988 */ /* 0x000fe40008000409 */
[----:B------:R-:W-:Y:S01]  /*1080*/  VOTEU.ALL UP0, P6 ;  /* 0x0000000000ff7886 */ /* 0x000fe20003000000 */
[----:B------:R-:W-:Y:S01]  /*1090*/  VOTEU.ALL UP1, P6 ;  /* 0x0000000000ff7886 */ /* 0x000fe20003020000 */
[----:B------:R3:W-:Y:S01]  /*10a0*/  STS.U16 [R3+UR9+0x880], R5 ;  /* 0x0008800503007988 */ /* 0x0007e20008000409 */
[----:B--2---:R-:W2:Y:S02]  /*10b0*/  LDC.64 R46, c[0x0][0x390] ;  /* 0x0000e400ff2e7b82 */ /* 0x004ea40000000a00 */
[----:B------:R-:W-:-:S04]  /*10c0*/  @!UP0 UIADD3 UR4, UPT, UPT, -UR6, 0x100000, URZ ;  /* 0x0010000006048890 */ /* 0x000fc8000fffe1ff */
[----:B------:R-:W-:Y:S02]  /*10d0*/  @!UP0 USHF.L.U32 UR5, UR4, 0xb, URZ ;  /* 0x0000000b04058899 */ /* 0x000fe400080006ff */
[----:B------:R-:W-:Y:S01]  /*10e0*/  @!UP0 USHF.L.U32 UR4, UR4, 0x1, URZ ;  /* 0x0000000104048899 */ /* 0x000fe200080006ff */
[----:B------:R4:W-:Y:S04]  /*10f0*/  STS.U16 [R3+UR9+0xc80], R56 ;  /* 0x000c803803007988 */ /* 0x0009e80008000409 */
[----:B------:R-:W-:Y:S01]  /*1100*/  STS.U16 [R2+UR9+0x100], R26 ;  /* 0x0001001a02007988 */ /* 0x000fe20008000409 */
[----:B---3--:R-:W-:-:S03]  /*1110*/  LOP3.LUT R5, R17, 0x60, RZ, 0x3c, !PT ;  /* 0x0000006011057812 */ /* 0x008fc600078e3cff */
[----:B------:R-:W-:Y:S01]  /*1120*/  STS.U16 [R2+UR9+0x500], R11 ;  /* 0x0005000b02007988 */ /* 0x000fe20008000409 */
[----:B----4-:R-:W-:-:S03]  /*1130*/  LOP3.LUT R3, R17, 0x50, RZ, 0x3c, !PT ;  /* 0x0000005011037812 */ /* 0x010fc600078e3cff */
[----:B------:R3:W-:Y:S01]  /*1140*/  STS.U16 [R2+UR9+0x900], R7 ;  /* 0x0009000702007988 */ /* 0x0007e20008000409 */
[----:B------:R-:W-:-:S03]  /*1150*/  LOP3.LUT R17, R17, 0x70, RZ, 0x3c, !PT ;  /* 0x0000007011117812 */ /* 0x000fc600078e3cff */
[----:B------:R-:W-:Y:S04]  /*1160*/  STS.U16 [R2+UR9+0xd00], R58 ;  /* 0x000d003a02007988 */ /* 0x000fe80008000409 */
[----:B------:R-:W-:Y:S01]  /*1170*/  STS.U16 [R19+UR9+0x180], R16 ;  /* 0x0001801013007988 */ /* 0x000fe20008000409 */
[----:B---3--:R-:W-:-:S03]  /*1180*/  PRMT R7, RZ, 0x7610, R7 ;  /* 0x00007610ff077816 */ /* 0x008fc60000000007 */
[----:B------:R-:W-:Y:S04]  /*1190*/  STS.U16 [R19+UR9+0x580], R38 ;  /* 0x0005802613007988 */ /* 0x000fe80008000409 */
        /* <DEDUP_REMOVED lines=8> */
[----:B------:R3:W-:Y:S04]  /*1220*/  STS.U16 [R3+UR9+0xa80], R9 ;  /* 0x000a800903007988 */ /* 0x0007e80008000409 */
[----:B------:R4:W-:Y:S04]  /*1230*/  STS.U16 [R3+UR9+0xe80], R64 ;  /* 0x000e804003007988 */ /* 0x0009e80008000409 */
[----:B------:R-:W-:Y:S01]  /*1240*/  STS.U16 [R5+UR9+0x300], R10 ;  /* 0x0003000a05007988 */ /* 0x000fe20008000409 */
[----:B---3--:R-:W-:-:S03]  /*1250*/  PRMT R9, RZ, 0x7610, R9 ;  /* 0x00007610ff097816 */ /* 0x008fc60000000009 */
[----:B------:R-:W-:Y:S01]  /*1260*/  STS.U16 [R5+UR9+0x700], R42 ;  /* 0x0007002a05007988 */ /* 0x000fe20008000409 */
[----:B----4-:R-:W-:-:S03]  /*1270*/  VIADD R3, R36, 0x100 ;  /* 0x0000010024037836 */ /* 0x010fc60000000000 */
[----:B------:R-:W-:Y:S02]  /*1280*/  STS.U16 [R5+UR9+0xb00], R13 ;  /* 0x000b000d05007988 */ /* 0x000fe40008000409 */
[----:B------:R-:W-:Y:S02]  /*1290*/  ISETP.GT.AND P0, PT, R3, RZ, PT ;  /* 0x000000ff0300720c */ /* 0x000fe40003f04270 */
[----:B------:R3:W-:Y:S04]  /*12a0*/  STS.U16 [R5+UR9+0xf00], R66 ;  /* 0x000f004205007988 */ /* 0x0007e80008000409 */
[----:B------:R4:W-:Y:S04]  /*12b0*/  STS.U16 [R17+UR9+0x380], R32 ;  /* 0x0003802011007988 */ /* 0x0009e80008000409 */
[----:B------:R4:W-:Y:S04]  /*12c0*/  STS.U16 [R17+UR9+0x780], R45 ;  /* 0x0007802d11007988 */ /* 0x0009e80008000409 */
[----:B------:R4:W-:Y:S04]  /*12d0*/  STS.U16 [R17+UR9+0xb80], R54 ;  /* 0x000b803611007988 */ /* 0x0009e80008000409 */
[----:B------:R4:W-:Y:S01]  /*12e0*/  STS.U16 [R17+UR9+0xf80], R14 ;  /* 0x000f800e11007988 */ /* 0x0009e20008000409 */
[----:B------:R-:W-:Y:S01]  /*12f0*/  STTM.x32 tmem[UR11], RZ ;  /* 0x000000ff000079ed */ /* 0x000fe200082c000b */
[----:B------:R-:W0:Y:S02]  /*1300*/  FENCE.VIEW.ASYNC.T ;  /* 0x00000000000073c6 */ /* 0x000e240000000200 */
[----:B0-----:R-:W-:Y:S06]  /*1310*/  BAR.SYNC.DEFER_BLOCKING 0x0 ;  /* 0x0000000000007b1d */ /* 0x001fec0000010000 */
[----:B------:R-:W0:Y:S02]  /*1320*/  FENCE.VIEW.ASYNC.S ;  /* 0x00000000000073c6 */ /* 0x000e240000000000 */
[----:B0-----:R0:W0:Y:S02]  /*1330*/  @!UP1 SYNCS.EXCH.64 URZ, [UR9+0x4c00], UR4 ;  /* 0x004c000409ff95b2 */ /* 0x0010240008000100 */
[----:B0-----:R-:W-:Y:S06]  /*1340*/  BAR.SYNC.DEFER_BLOCKING 0x0 ;  /* 0x0000000000007b1d */ /* 0x001fec0000010000 */
[----:B------:R-:W4:Y:S04]  /*1350*/  @P0 LDG.E.U16 R7, desc[UR32][R52.64] ;  /* 0x0000002034070981 */ /* 0x000f28000c1e1500 */
[----:B------:R-:W4:Y:S01]  /*1360*/  @P0 LDG.E.U16 R9, desc[UR32][R50.64] ;  /* 0x0000002032090981 */ /* 0x000f22000c1e1500 */
[----:B------:R-:W-:Y:S01]  /*1370*/  LOP3.LUT R2, R20, 0xf, RZ, 0xc0, !PT ;  /* 0x0000000f14027812 */ /* 0x000fe200078ec0ff */
[----:B-1----:R-:W-:-:S02]  /*1380*/  UIMAD UR14, UR8, UR14, URZ ;  /* 0x0000000e080e72a4 */ /* 0x002fc4000f8e02ff */
[----:B------:R-:W-:-:S04]  /*1390*/  @!UP0 UIADD3 UR16, UPT, UPT, -UR6, 0x100000, URZ ;  /* 0x0010000006108890 */ /* 0x000fc8000fffe1ff */
[----:B------:R-:W-:Y:S02]  /*13a0*/  @!UP0 USHF.L.U32 UR17, UR16, 0xb, URZ ;  /* 0x0000000b10118899 */ /* 0x000fe400080006ff */
[----:B------:R-:W-:Y:S01]  /*13b0*/  @!UP0 USHF.L.U32 UR16, UR16, 0x1, URZ ;  /* 0x0000000110108899 */ /* 0x000fe200080006ff */
[----:B------:R-:W-:Y:S01]  /*13c0*/  VOTEU.ALL UP1, P6 ;  /* 0x0000000000ff7886 */ /* 0x000fe20003020000 */
[----:B------:R-:W-:Y:S01]  /*13d0*/  SHF.R.U32.HI R15, RZ, 0x2, R15 ;  /* 0x00000002ff0f7819 */ /* 0x000fe2000001160f */
[----:B------:R-:W-:Y:S01]  /*13e0*/  IMAD R4, R2, UR15, RZ ;  /* 0x0000000f02047c24 */ /* 0x000fe2000f8e02ff */
[----:B------:R-:W-:Y:S01]  /*13f0*/  SHF.R.U32.HI R2, RZ, 0x4, R20 ;  /* 0x00000004ff027819 */ /* 0x000fe20000011614 */
[----:B------:R-:W-:Y:S01]  /*1400*/  USHF.L.U32 UR7, UR14, 0x1, URZ ;  /* 0x000000010e077899 */ /* 0x000fe200080006ff */
[----:B------:R-:W-:Y:S01]  /*1410*/  PRMT R39, RZ, 0x7610, R39 ;  /* 0x00007610ff277816 */ /* 0x000fe20000000027 */
[----:B------:R-:W-:Y:S01]  /*1420*/  UIMAD.WIDE UR4, UR14, 0x2, URZ ;  /* 0x000000020e0478a5 */ /* 0x000fe2000f8e02ff */
[C---:B---3--:R-:W-:Y:S01]  /*1430*/  SHF.L.U32 R5, R4.reuse, 0x1, RZ ;  /* 0x0000000104057819 */ /* 0x048fe200000006ff */
[----:B------:R-:W-:Y:S01]  /*1440*/  IMAD.HI R4, R4, 0x2, RZ ;  /* 0x0000000204047827 */ /* 0x000fe200078e02ff */
[----:B------:R-:W-:Y:S01]  /*1450*/  SGXT.U32 R2, R2, 0x4 ;  /* 0x000000040202781a */ /* 0x000fe20000000000 */
[----:B------:R-:W-:Y:S01]  /*1460*/  UIADD3 UR12, UPT, UPT, UR10, 0x40, URZ ;  /* 0x000000400a0c7890 */ /* 0x000fe2000fffe0ff */
[----:B--2---:R-:W-:Y:S01]  /*1470*/  IADD3 R46, P1, P2, R5, UR7, R46 ;  /* 0x00000007052e7c10 */ /* 0x004fe2000fa3e02e */
[----:B------:R0:W1:Y:S01]  /*1480*/  @!UP1 SYNCS.EXCH.64 URZ, [UR9+0x4c08], UR16 ;  /* 0x004c081009ff95b2 */ /* 0x0000620008000100 */
[----:B------:R-:W-:Y:S01]  /*1490*/  VOTEU.ALL UP1, P6 ;  /* 0x0000000000ff7886 */ /* 0x000fe20003020000 */
[----:B------:R-:W-:Y:S01]  /*14a0*/  IMAD R5, R2, R8, RZ ;  /* 0x0000000802057224 */ /* 0x000fe200078e02ff */
[----:B------:R-:W-:Y:S01]  /*14b0*/  IADD3.X R6, PT, PT, R4, UR5, R47, P1, P2 ;  /* 0x0000000504067c10 */ /* 0x000fe20008fe442f */
[----:B------:R-:W-:Y:S01]  /*14c0*/  UIADD3 UR13, UPT, UPT, UR20, UR12, URZ ;  /* 0x0000000c140d7290 */ /* 0x000fe2000fffe0ff */
[----:B------:R-:W-:Y:S01]  /*14d0*/  LOP3.LUT R2, R20, 0xff, RZ, 0xc0, !PT ;  /* 0x000000ff14027812 */ /* 0x000fe200078ec0ff */
[----:B------:R-:W-:Y:S01]  /*14e0*/  UIADD3 UR14, UPT, UPT, UR9, 0x4400, URZ ;  /* 0x00004400090e7890 */ /* 0x000fe2000fffe0ff */
[----:B------:R-:W-:Y:S01]  /*14f0*/  LEA R48, P1, R5, R46, 0x1 ;  /* 0x0000002e05307211 */ /* 0x000fe200078208ff */
[----:B------:R-:W-:-:S02]  /*1500*/  ULEA UR13, UR21, UR13, 0x2 ;  /* 0x0000000d150d7291 */ /* 0x000fc4000f8e10ff */
[----:B------:R-:W-:-:S04]  /*1510*/  @!UP0 UIADD3 UR4, UPT, UPT, -UR6, 0x100000, URZ ;  /* 0x0010000006048890 */ /* 0x000fc8000fffe1ff */
[----:B------:R-:W-:Y:S02]  /*1520*/  @!UP0 USHF.L.U32 UR5, UR4, 0xb, URZ ;  /* 0x0000000b04058899 */ /* 0x000fe400080006ff */
[----:B------:R-:W-:Y:S01]  /*1530*/  @!UP0 USHF.L.U32 UR4, UR4, 0x1, URZ ;  /* 0x0000000104048899 */ /* 0x000fe200080006ff */
[----:B------:R-:W-:Y:S02]  /*1540*/  LEA.HI.X.SX32 R49, R5, R6, 0x1, P1 ;  /* 0x0000000605317211 */ /* 0x000fe400008f0eff */
[----:B------:R-:W-:Y:S02]  /*1550*/  SHF.L.U32 R2, R2, 0x1, RZ ;  /* 0x0000000102027819 */ /* 0x000fe400000006ff */
[----:B------:R-:W-:Y:S02]  /*1560*/  ISETP.EQ.U32.AND P1, PT, RZ, UR22, P0 ;  /* 0x00000016ff007c0c */ /* 0x000fe40008722070 */
[----:B------:R-:W-:Y:S02]  /*1570*/  LOP3.LUT R2, R2, R15, RZ, 0x3c, !PT ;  /* 0x0000000f02027212 */ /* 0x000fe400078e3cff */
[----:B------:R-:W-:-:S02]  /*1580*/  LEA R4, R8, R5, 0x4 ;  /* 0x0000000508047211 */ /* 0x000fc400078e20ff */
[----:B------:R-:W-:Y:S02]  /*1590*/  PRMT R41, RZ, 0x7610, R41 ;  /* 0x00007610ff297816 */ /* 0x000fe40000000029 */
[----:B------:R-:W-:-:S04]  /*15a0*/  LEA R46, P2, R4, R46, 0x1 ;  /* 0x0000002e042e7211 */ /* 0x000fc800078408ff */
[----:B------:R-:W-:Y:S01]  /*15b0*/  LEA.HI.X.SX32 R47, R4, R6, 0x1, P2 ;  /* 0x00000006042f7211 */ /* 0x000fe200010f0eff */
[----:B----4-:R0:W-:Y:S04]  /*15c0*/  STS.U16 [R2+UR9+0x4000], R7 ;  /* 0x0040000702007988 */ /* 0x0101e80008000409 */
[----:B------:R0:W-:Y:S01]  /*15d0*/  STS.U16 [R2+UR9+0x4200], R9 ;  /* 0x0042000902007988 */ /* 0x0001e20008000409 */
[----:B-1----:R1:W-:Y:S06]  /*15e0*/  MEMBAR.ALL.CTA ;  /* 0x0000000000007992 */ /* 0x0023ec0000008000 */
[----:B-1----:R-:W-:Y:S04]  /*15f0*/  FENCE.VIEW.ASYNC.S ;  /* 0x00000000000073c6 */ /* 0x002fe80000000000 */
[----:B------:R-:W1:Y:S02]  /*1600*/  FENCE.VIEW.ASYNC.S ;  /* 0x00000000000073c6 */ /* 0x000e640000000000 */
[----:B-1----:R0:W1:Y:S02]  /*1610*/  @!UP1 SYNCS.EXCH.64 URZ, [UR9+0x4400], UR4 ;  /* 0x0044000409ff95b2 */ /* 0x0020640008000100 */
[----:B-1----:R-:W-:Y:S06]  /*1620*/  BAR.SYNC.DEFER_BLOCKING 0x0 ;  /* 0x0000000000007b1d */ /* 0x002fec0000010000 */
[----:B0-----:R-:W-:Y:S05]  /*1630*/  @!P1 BRA `(.L_x_6) ;  /* 0x0000000000909947 */ /* 0x001fea0003800000 */
[----:B------:R-:W-:Y:S02]  /*1640*/  USHF.R.U32.HI UR18, URZ, 0x4, UR9 ;  /* 0x00000004ff127899 */ /* 0x000fe40008011609 */
[----:B------:R-:W-:Y:S02]  /*1650*/  UIADD3 UR5, UPT, UPT, UR9, 0x4000, URZ ;  /* 0x0000400009057890 */ /* 0x000fe4000fffe0ff */
[----:B------:R-:W-:Y:S02]  /*1660*/  USGXT.U32 UR18, UR18, 0xe ;  /* 0x0000000e1212789a */ /* 0x000fe40008000000 */
[----:B------:R-:W-:Y:S02]  /*1670*/  USHF.R.U32.HI UR5, URZ, 0x4, UR5 ;  /* 0x00000004ff057899 */ /* 0x000fe40008011605 */
[----:B------:R-:W-:Y:S01]  /*1680*/  UIADD3 UR28, UP1, UPT, UR18, 0x1000080, URZ ;  /* 0x01000080121c7890 */ /* 0x000fe2000ff3e0ff */
[----:B------:R-:W-:Y:S01]  /*1690*/  UMOV UR4, URZ ;  /* 0x000000ff00047c82 */ /* 0x000fe20008000000 */
[----:B------:R-:W-:-:S02]  /*16a0*/  USGXT.U32 UR6, UR5, 0xe ;  /* 0x0000000e0506789a */ /* 0x000fc40008000000 */
[----:B------:R-:W-:Y:S01]  /*16b0*/  UIADD3.X UR29, UPT, UPT, UR4, 0x40004040, URZ, UP1, !UPT ;  /* 0x40004040041d7890 */ /* 0x000fe20008ffe4ff */
[----:B------:R-:W-:Y:S01]  /*16c0*/  UMOV UR16, 0xfffffffe ;  /* 0xfffffffe00107882 */ /* 0x000fe20000000000 */
[----:B------:R-:W-:Y:S01]  /*16d0*/  UMOV UR17, 0x7fffbfdf ;  /* 0x7fffbfdf00117882 */ /* 0x000fe20000000000 */
[----:B------:R-:W-:Y:S01]  /*16e0*/  UMOV UR7, URZ ;  /* 0x000000ff00077c82 */ /* 0x000fe20008000000 */
[----:B------:R-:W-:Y:S02]  /*16f0*/  ULOP3.LUT UR18, UR18, 0x1000000, URZ, 0xfc, !UPT ;  /* 0x0100000012127892 */ /* 0x000fe4000f8efcff */
[----:B------:R-:W-:Y:S02]  /*1700*/  UIADD3.64 UR16, UPT, UPT, UR6, -UR16, URZ ;  /* 0x8000001006107297 */ /* 0x000fe4000fffe0ff */
[----:B------:R-:W-:Y:S02]  /*1710*/  UIADD3 UR23, UPT, UPT, UR10, 0x50, URZ ;  /* 0x000000500a177890 */ /* 0x000fe4000fffe0ff */
[----:B------:R-:W-:-:S02]  /*1720*/  UIADD3.64 UR24, UPT, UPT, UR28, 0x180, URZ ;  /* 0x000001801c187897 */ /* 0x000fc4000fffe0ff */
[----:B------:R-:W-:Y:S02]  /*1730*/  UIADD3 UR38, UPT, UPT, UR10, 0x50, URZ ;  /* 0x000000500a267890 */ /* 0x000fe4000fffe0ff */
[----:B------:R-:W-:Y:S01]  /*1740*/  UIADD3.64 UR26, UPT, UPT, UR28, 0x200, URZ ;  /* 0x000002001c1a7897 */ /* 0x000fe2000fffe0ff */
[----:B------:R-:W-:Y:S01]  /*1750*/  UMOV UR30, 0x0 ;  /* 0x00000000001e7882 */ /* 0x000fe20000000000 */
[----:B------:R-:W-:Y:S01]  /*1760*/  UMOV UR31, 0x8048490 ;  /* 0x08048490001f7882 */ /* 0x000fe20000000000 */
[----:B------:R-:W-:Y:S01]  /*1770*/  UMOV UR7, 0x80004020 ;  /* 0x8000402000077882 */ /* 0x000fe20000000000 */
[----:B------:R-:W-:Y:S01]  /*1780*/  UMOV UR19, 0x40004040 ;  /* 0x4000404000137882 */ /* 0x000fe20000000000 */
[----:B------:R-:W-:Y:S01]  /*1790*/  UMOV UR34, 0x0 ;  /* 0x0000000000227882 */ /* 0x000fe20000000000 */
[----:B------:R-:W-:Y:S01]  /*17a0*/  UMOV UR35, 0x8048490 ;  /* 0x0804849000237882 */ /* 0x000fe20000000000 */
[----:B------:R-:W-:Y:S01]  /*17b0*/  UMOV UR36, 0x0 ;  /* 0x0000000000247882 */ /* 0x000fe20000000000 */
[----:B------:R-:W-:Y:S01]  /*17c0*/  UMOV UR37, 0x8048490 ;  /* 0x0804849000257882 */ /* 0x000fe20000000000 */
[----:B------:R-:W-:Y:S01]  /*17d0*/  UMOV UR4, UR14 ;  /* 0x0000000e00047c82 */ /* 0x000fe20008000000 */
[----:B------:R-:W-:Y:S01]  /*17e0*/  UMOV UR5, URZ ;  /* 0x000000ff00057c82 */ /* 0x000fe20008000000 */
[----:B------:R0:W-:Y:S01]  /*17f0*/  UTCHMMA gdesc[UR18], gdesc[UR6], tmem[UR12], tmem[UR30], idesc[UR31], !UPT ;  /* 0x00ff1e06120075ea */ /* 0x0001e2000f80000c */
[----:B------:R-:W-:Y:S01]  /*1800*/  UMOV UR40, 0x0 ;  /* 0x0000000000287882 */ /* 0x000fe20000000000 */
[----:B------:R-:W-:Y:S01]  /*1810*/  UMOV UR41, 0x8048490 ;  /* 0x0804849000297882 */ /* 0x000fe20000000000 */
[----:B------:R0:W-:Y:S01]  /*1820*/  UTCHMMA gdesc[UR28], gdesc[UR16], tmem[UR12], tmem[UR34], idesc[UR35], UPT ;  /* 0x00ff22101c0075ea */ /* 0x0001e2000b80000c */
[----:B------:R-:W-:Y:S01]  /*1830*/  UMOV UR4, UR4 ;  /* 0x0000000400047c82 */ /* 0x000fe20008000000 */
[----:B------:R0:W-:Y:S01]  /*1840*/  UTCHMMA gdesc[UR24], gdesc[UR6], tmem[UR23], tmem[UR36], idesc[UR37], !UPT ;  /* 0x00ff2406180075ea */ /* 0x0001e2000f800017 */
[----:B------:R0:W-:Y:S01]  /*1850*/  UTCHMMA gdesc[UR26], gdesc[UR16], tmem[UR38], tmem[UR40], idesc[UR41], UPT ;  /* 0x00ff28101a0075ea */ /* 0x0001e2000b800026 */
[----:B------:R0:W-:Y:S01]  /*1860*/  UTCBAR [UR4], URZ ;  /* 0x000000ff040073e9 */ /* 0x0001e200080000ff */
[----:B------:R-:W-:Y:S01]  /*1870*/  NOP ;  /* 0x0000000000007918 */ /* 0x000fe20000000000 */
.L_x_6:
[----:B------:R-:W-:Y:S05]  /*1880*/  @!P0 BRA `(.L_x_7) ;  /* 0x0000000000088947 */ /* 0x000fea0003800000 */
[----:B------:R-:W1:Y:S02]  /*1890*/  SYNCS.PHASECHK.TRANS64.TRYWAIT P2, [UR9+0x4400], RZ ;  /* 0x004400ffff0075a7 */ /* 0x000e640008041109 */
[----:B-1----:R-:W-:Y:S05]  /*18a0*/  @!P2 BRA `(.L_x_8) ;  /* 0x0000003800e4a947 */ /* 0x002fea0003800000 */
.L_x_7:
[----:B------:R-:W-:Y:S06]  /*18b0*/  BAR.SYNC.DEFER_BLOCKING 0x0 ;  /* 0x0000000000007b1d */ /* 0x000fec0000010000 */
[----:B0-----:R-:W0:Y:S01]  /*18c0*/  LDCU UR4, c[0x0][0x3a8] ;  /* 0x00007500ff0477ac */ /* 0x001e220008000800 */
[----:B------:R-:W0:Y:S01]  /*18d0*/  LDTM.x16 R4, tmem[UR13] ;  /* 0x0000000d000479ee */ /* 0x000e220008240000 */
[----:B------:R-:W1:Y:S01]  /*18e0*/  @!P6 SYNCS.CCTL.IV [UR9+0x4400] ;  /* 0x00440000ff00e9b1 */ /* 0x000e620008000009 */
[----:B------:R-:W-:Y:S01]  /*18f0*/  NOP ;  /* 0x0000000000007918 */ /* 0x000fe20000000000 */
[----:B------:R2:W5:Y:S04]  /*1900*/  @P0 LDG.E.U16 R39, desc[UR32][R48.64] ;  /* 0x0000002030270981 */ /* 0x000568000c1e1500 */
[----:B------:R2:W5:Y:S01]  /*1910*/  @P0 LDG.E.U16 R41, desc[UR32][R46.64] ;  /* 0x000000202e290981 */ /* 0x000562000c1e1500 */
[----:B------:R-:W-:Y:S01]  /*1920*/  ISETP.GT.AND P4, PT, R36, -0x1, PT ;  /* 0xffffffff2400780c */ /* 0x000fe20003f84270 */
[----:B0-----:R-:W-:Y:S01]  /*1930*/  FMUL R4, R4, UR4 ;  /* 0x0000000404047c20 */ /* 0x001fe20008400000 */
[----:B------:R-:W-:Y:S01]  /*1940*/  FMUL R5, R5, UR4 ;  /* 0x0000000405057c20 */ /* 0x000fe20008400000 */
[----:B------:R-:W-:Y:S01]  /*1950*/  FMUL R6, R6, UR4 ;  /* 0x0000000406067c20 */ /* 0x000fe20008400000 */
[C---:B------:R-:W-:Y:S01]  /*1960*/  ISETP.GT.AND P3, PT, R0.reuse, RZ, PT ;  /* 0x000000ff0000720c */ /* 0x040fe20003f64270 */
[----:B------:R-:W-:Y:S01]  /*1970*/  FMUL R7, R7, UR4 ;  /* 0x0000000407077c20 */ /* 0x000fe20008400000 */
[----:B------:R-:W-:Y:S01]  /*1980*/  ISETP.GT.AND P2, PT, R0, 0x1, PT ;  /* 0x000000010000780c */ /* 0x000fe20003f44270 */
[----:B------:R-:W-:Y:S01]  /*1990*/  FMUL R8, R8, UR4 ;  /* 0x0000000408087c20 */ /* 0x000fe20008400000 */
[----:B------:R-:W-:Y:S01]  /*19a0*/  FSEL R21, R4, -INF , P4 ;  /* 0xff80000004157808 */ /* 0x000fe20002000000 */
        /* <DEDUP_REMOVED lines=17> */
[----:B------:R-:W-:Y:S01]  /*1ac0*/  FMNMX3 R4, R21, R5, R6, !PT ;  /* 0x0000000515047276 */ /* 0x000fe20007800006 */
[----:B------:R-:W-:Y:S01]  /*1ad0*/  FMUL R18, R18, UR4 ;  /* 0x0000000412127c20 */ /* 0x000fe20008400000 */
[C---:B------:R-:W-:Y:S01]  /*1ae0*/  ISETP.GT.AND P3, PT, R0.reuse, 0x6, PT ;  /* 0x000000060000780c */ /* 0x040fe20003f64270 */
[----:B------:R-:W-:Y:S01]  /*1af0*/  FMUL R19, R19, UR4 ;  /* 0x0000000413137c20 */ /* 0x000fe20008400000 */
[----:B------:R-:W-:Y:S01]  /*1b00*/  FSEL R9, R9, -INF , P2 ;  /* 0xff80000009097808 */ /* 0x000fe20001000000 */
[----:B------:R-:W-:Y:S01]  /*1b10*/  UIADD3 UR18, UPT, UPT, UR10, 0x60, URZ ;  /* 0x000000600a127890 */ /* 0x000fe2000fffe0ff */
[----:B------:R-:W-:-:S02]  /*1b20*/  ISETP.GT.AND P2, PT, R0, 0x7, PT ;  /* 0x000000070000780c */ /* 0x000fc40003f44270 */
[----:B------:R-:W-:Y:S01]  /*1b30*/  FSEL R10, R10, -INF , P4 ;  /* 0xff8000000a0a7808 */ /* 0x000fe20002000000 */
[----:B------:R-:W-:Y:S01]  /*1b40*/  UIADD3 UR19, UPT, UPT, UR20, UR18, URZ ;  /* 0x0000001214137290 */ /* 0x000fe2000fffe0ff */
[----:B------:R-:W-:Y:S02]  /*1b50*/  FMNMX3 R4, R4, R7, R8, !PT ;  /* 0x0000000704047276 */ /* 0x000fe40007800008 */
[C---:B------:R-:W-:Y:S01]  /*1b60*/  ISETP.GT.AND P4, PT, R0.reuse, 0x8, PT ;  /* 0x000000080000780c */ /* 0x040fe20003f84270 */
[----:B------:R-:W-:Y:S01]  /*1b70*/  ULEA UR19, UR21, UR19, 0x1 ;  /* 0x0000001315137291 */ /* 0x000fe2000f8e08ff */
[----:B------:R-:W-:Y:S02]  /*1b80*/  FSEL R11, R11, -INF , P3 ;  /* 0xff8000000b0b7808 */ /* 0x000fe40001800000 */
[----:B------:R-:W-:Y:S02]  /*1b90*/  ISETP.GT.AND P3, PT, R0, 0x9, PT ;  /* 0x000000090000780c */ /* 0x000fe40003f64270 */
[----:B------:R-:W-:-:S02]  /*1ba0*/  FSEL R12, R12, -INF , P2 ;  /* 0xff8000000c0c7808 */ /* 0x000fc40001000000 */
[----:B------:R-:W-:Y:S02]  /*1bb0*/  FMNMX3 R4, R4, R9, R10, !PT ;  /* 0x0000000904047276 */ /* 0x000fe4000780000a */
[C---:B------:R-:W-:Y:S02]  /*1bc0*/  ISETP.GT.AND P2, PT, R0.reuse, 0xa, PT ;  /* 0x0000000a0000780c */ /* 0x040fe40003f44270 */
[----:B------:R-:W-:Y:S02]  /*1bd0*/  FSEL R13, R13, -INF , P4 ;  /* 0xff8000000d0d7808 */ /* 0x000fe40002000000 */
[----:B------:R-:W-:Y:S02]  /*1be0*/  ISETP.GT.AND P4, PT, R0, 0xb, PT ;  /* 0x0000000b0000780c */ /* 0x000fe40003f84270 */
[----:B------:R-:W-:Y:S02]  /*1bf0*/  FSEL R14, R14, -INF , P3 ;  /* 0xff8000000e0e7808 */ /* 0x000fe40001800000 */
[----:B------:R-:W-:-:S02]  /*1c00*/  FMNMX3 R4, R4, R11, R12, !PT ;  /* 0x0000000b04047276 */ /* 0x000fc4000780000c */
[----:B------:R-:W-:Y:S02]  /*1c10*/  FSEL R15, R15, -INF , P2 ;  /* 0xff8000000f0f7808 */ /* 0x000fe40001000000 */
[C---:B------:R-:W-:Y:S02]  /*1c20*/  ISETP.GT.AND P3, PT, R0.reuse, 0xc, PT ;  /* 0x0000000c0000780c */ /* 0x040fe40003f64270 */
[----:B------:R-:W-:Y:S02]  /*1c30*/  ISETP.GT.AND P2, PT, R0, 0xd, PT ;  /* 0x0000000d0000780c */ /* 0x000fe40003f44270 */
[----:B------:R-:W-:Y:S02]  /*1c40*/  FSEL R16, R16, -INF , P4 ;  /* 0xff80000010107808 */ /* 0x000fe40002000000 */
[----:B------:R-:W-:Y:S02]  /*1c50*/  FMNMX3 R4, R4, R13, R14, !PT ;  /* 0x0000000d04047276 */ /* 0x000fe4000780000e */
[----:B------:R-:W-:-:S02]  /*1c60*/  ISETP.GT.AND P4, PT, R0, 0xe, PT ;  /* 0x0000000e0000780c */ /* 0x000fc40003f84270 */
[----:B------:R-:W-:Y:S02]  /*1c70*/  FSEL R17, R17, -INF , P3 ;  /* 0xff80000011117808 */ /* 0x000fe40001800000 */
[----:B------:R-:W-:Y:S02]  /*1c80*/  FSEL R18, R18, -INF , P2 ;  /* 0xff80000012127808 */ /* 0x000fe40001000000 */
[----:B------:R-:W-:Y:S02]  /*1c90*/  FMNMX3 R4, R4, R15, R16, !PT ;  /* 0x0000000f04047276 */ /* 0x000fe40007800010 */
[----:B------:R-:W-:Y:S02]  /*1ca0*/  FSEL R19, R19, -INF , P4 ;  /* 0xff80000013137808 */ /* 0x000fe40002000000 */
[----:B------:R-:W-:-:S04]  /*1cb0*/  FMNMX3 R4, R4, R17, R18, !PT ;  /* 0x0000001104047276 */ /* 0x000fc80007800012 */
[----:B------:R-:W-:-:S05]  /*1cc0*/  FMNMX3 R38, R4, -INF , R19, !PT ;  /* 0xff80000004267876 */ /* 0x000fca0007800013 */
[--C-:B------:R-:W-:Y:S01]  /*1cd0*/  FADD R5, R5, -R38.reuse ;  /* 0x8000002605057221 */ /* 0x100fe20000000000 */
[--C-:B------:R-:W-:Y:S01]  /*1ce0*/  FADD R21, R21, -R38.reuse ;  /* 0x8000002615157221 */ /* 0x100fe20000000000 */
[--C-:B------:R-:W-:Y:S01]  /*1cf0*/  FADD R6, R6, -R38.reuse ;  /* 0x8000002606067221 */ /* 0x100fe20000000000 */
[--C-:B------:R-:W-:Y:S01]  /*1d00*/  FADD R7, R7, -R38.reuse ;  /* 0x8000002607077221 */ /* 0x100fe20000000000 */
[----:B------:R-:W-:Y:S01]  /*1d10*/  FMUL R5, R5, 1.4426950216293334961 ;  /* 0x3fb8aa3b05057820 */ /* 0x000fe20000400000 */
[----:B------:R-:W-:Y:S01]  /*1d20*/  FMUL R21, R21, 1.4426950216293334961 ;  /* 0x3fb8aa3b15157820 */ /* 0x000fe20000400000 */
[----:B------:R-:W-:Y:S01]  /*1d30*/  FMUL R6, R6, 1.4426950216293334961 ;  /* 0x3fb8aa3b06067820 */ /* 0x000fe20000400000 */
[----:B------:R-:W-:Y:S01]  /*1d40*/  FMUL R7, R7, 1.4426950216293334961 ;  /* 0x3fb8aa3b07077820 */ /* 0x000fe20000400000 */
[--C-:B------:R-:W-:Y:S01]  /*1d50*/  FADD R8, R8, -R38.reuse ;  /* 0x8000002608087221 */ /* 0x100fe20000000000 */
[----:B------:R-:W-:Y:S01]  /*1d60*/  MUFU.EX2 R4, R21 ;  /* 0x0000001500047308 */ /* 0x000fe20000000800 */
[--C-:B------:R-:W-:Y:S01]  /*1d70*/  FADD R9, R9, -R38.reuse ;  /* 0x8000002609097221 */ /* 0x100fe20000000000 */
[--C-:B------:R-:W-:Y:S01]  /*1d80*/  FADD R10, R10, -R38.reuse ;  /* 0x800000260a0a7221 */ /* 0x100fe20000000000 */
[----:B------:R-:W-:Y:S01]  /*1d90*/  FMUL R8, R8, 1.4426950216293334961 ;  /* 0x3fb8aa3b08087820 */ /* 0x000fe20000400000 */
[--C-:B------:R-:W-:Y:S01]  /*1da0*/  FADD R11, R11, -R38.reuse ;  /* 0x800000260b0b7221 */ /* 0x100fe20000000000 */
[----:B------:R-:W-:Y:S01]  /*1db0*/  FMUL R9, R9, 1.4426950216293334961 ;  /* 0x3fb8aa3b09097820 */ /* 0x000fe20000400000 */
[----:B------:R-:W-:Y:S01]  /*1dc0*/  FMUL R10, R10, 1.4426950216293334961 ;  /* 0x3fb8aa3b0a0a7820 */ /* 0x000fe20000400000 */
[--C-:B------:R-:W-:Y:S01]  /*1dd0*/  FADD R12, R12, -R38.reuse ;  /* 0x800000260c0c7221 */ /* 0x100fe20000000000 */
[----:B------:R-:W0:Y:S01]  /*1de0*/  MUFU.EX2 R5, R5 ;  /* 0x0000000500057308 */ /* 0x000e220000000800 */
[----:B------:R-:W-:Y:S01]  /*1df0*/  FMUL R11, R11, 1.4426950216293334961 ;  /* 0x3fb8aa3b0b0b7820 */ /* 0x000fe20000400000 */
[--C-:B------:R-:W-:Y:S01]  /*1e00*/  FADD R13, R13, -R38.reuse ;  /* 0x800000260d0d7221 */ /* 0x100fe20000000000 */
[----:B------:R-:W-:Y:S01]  /*1e10*/  FMUL R12, R12, 1.4426950216293334961 ;  /* 0x3fb8aa3b0c0c7820 */ /* 0x000fe20000400000 */
[--C-:B------:R-:W-:Y:S01]  /*1e20*/  FADD R16, R16, -R38.reuse ;  /* 0x8000002610107221 */ /* 0x100fe20000000000 */
[--C-:B------:R-:W-:Y:S01]  /*1e30*/  FADD R14, R14, -R38.reuse ;  /* 0x800000260e0e7221 */ /* 0x100fe20000000000 */
[----:B------:R-:W-:Y:S01]  /*1e40*/  FMUL R13, R13, 1.4426950216293334961 ;  /* 0x3fb8aa3b0d0d7820 */ /* 0x000fe20000400000 */
[--C-:B------:R-:W-:Y:S01]  /*1e50*/  FADD R15, R15, -R38.reuse ;  /* 0x800000260f0f7221 */ /* 0x100fe20000000000 */
[----:B------:R-:W3:Y:S01]  /*1e60*/  MUFU.EX2 R6, R6 ;  /* 0x0000000600067308 */ /* 0x000ee20000000800 */
[----:B------:R-:W-:Y:S01]  /*1e70*/  FMUL R16, R16, 1.4426950216293334961 ;  /* 0x3fb8aa3b10107820 */ /* 0x000fe20000400000 */
[--C-:B------:R-:W-:Y:S01]  /*1e80*/  FADD R17, R17, -R38.reuse ;  /* 0x8000002611117221 */ /* 0x100fe20000000000 */
[--C-:B------:R-:W-:Y:S01]  /*1e90*/  FADD R18, R18, -R38.reuse ;  /* 0x8000002612127221 */ /* 0x100fe20000000000 */
[----:B------:R-:W-:Y:S01]  /*1ea0*/  FADD R19, R19, -R38 ;  /* 0x8000002613137221 */ /* 0x000fe20000000000 */
[----:B------:R-:W-:Y:S01]  /*1eb0*/  FMUL R14, R14, 1.4426950216293334961 ;  /* 0x3fb8aa3b0e0e7820 */ /* 0x000fe20000400000 */
[----:B------:R-:W-:Y:S01]  /*1ec0*/  FMUL R15, R15, 1.4426950216293334961 ;  /* 0x3fb8aa3b0f0f7820 */ /* 0x000fe20000400000 */
[----:B------:R-:W-:Y:S01]  /*1ed0*/  FMUL R17, R17, 1.4426950216293334961 ;  /* 0x3fb8aa3b11117820 */ /* 0x000fe20000400000 */
[----:B------:R-:W4:Y:S01]  /*1ee0*/  MUFU.EX2 R7, R7 ;  /* 0x0000000700077308 */ /* 0x000f220000000800 */
[----:B0-----:R-:W-:Y:S01]  /*1ef0*/  FADD R21, R4, R5 ;  /* 0x0000000504157221 */ /* 0x001fe20000000000 */
[----:B------:R-:W-:Y:S01]  /*1f00*/  FMUL R18, R18, 1.4426950216293334961 ;  /* 0x3fb8aa3b12127820 */ /* 0x000fe20000400000 */
[----:B------:R-:W-:Y:S01]  /*1f10*/  FMUL R19, R19, 1.4426950216293334961 ;  /* 0x3fb8aa3b13137820 */ /* 0x000fe20000400000 */
[----:B------:R-:W-:-:S04]  /*1f20*/  F2FP.BF16.F32.PACK_AB R4, R5, R4 ;  /* 0x000000040504723e */ /* 0x000fc800000010ff */
[----:B------:R-:W0:Y:S01]  /*1f30*/  MUFU.EX2 R8, R8 ;  /* 0x0000000800087308 */ /* 0x000e220000000800 */
[----:B---3--:R-:W-:-:S07]  /*1f40*/  FADD R22, R6, R21 ;  /* 0x0000001506167221 */ /* 0x008fce0000000000 */
[----:B------:R-:W3:Y:S01]  /*1f50*/  MUFU.EX2 R9, R9 ;  /* 0x0000000900097308 */ /* 0x000ee20000000800 */
[C---:B----4-:R-:W-:Y:S01]  /*1f60*/  FADD R21, R7.reuse, R22 ;  /* 0x0000001607157221 */ /* 0x050fe20000000000 */
[----:B------:R-:W-:Y:S02]  /*1f70*/  SHF.R.S32.HI R22, RZ, 0x6, R20 ;  /* 0x00000006ff167819 */ /* 0x000fe40000011414 */
[----:B------:R-:W-:-:S04]  /*1f80*/  F2FP.BF16.F32.PACK_AB R5, R7, R6 ;  /* 0x000000060705723e */ /* 0x000fc800000010ff */
[----:B------:R-:W-:Y:S01]  /*1f90*/  MUFU.EX2 R10, R10 ;  /* 0x0000000a000a7308 */ /* 0x000fe20000000800 */
[----:B0-----:R-:W-:-:S07]  /*1fa0*/  FADD R20, R8, R21 ;  /* 0x0000001508147221 */ /* 0x001fce0000000000 */
[----:B------:R-:W0:Y:S01]  /*1fb0*/  MUFU.EX2 R11, R11 ;  /* 0x0000000b000b7308 */ /* 0x000e220000000800 */
[C---:B---3--:R-:W-:Y:S01]  /*1fc0*/  FADD R21, R9.reuse, R20 ;  /* 0x0000001409157221 */ /* 0x048fe20000000000 */
[----:B------:R-:W-:-:S06]  /*1fd0*/  F2FP.BF16.F32.PACK_AB R6, R9, R8 ;  /* 0x000000080906723e */ /* 0x000fcc00000010ff */
[----:B------:R-:W-:Y:S08]  /*1fe0*/  MUFU.EX2 R12, R12 ;  /* 0x0000000c000c7308 */ /* 0x000ff00000000800 */
[----:B------:R3:W-:Y:S01]  /*1ff0*/  MUFU.EX2 R43, R16 ;  /* 0x00000010002b7308 */ /* 0x0007e20000000800 */
[----:B0-----:R-:W-:-:S07]  /*2000*/  F2FP.BF16.F32.PACK_AB R7, R11, R10 ;  /* 0x0000000a0b07723e */ /* 0x001fce00000010ff */
[----:B------:R-:W0:Y:S01]  /*2010*/  MUFU.EX2 R13, R13 ;  /* 0x0000000d000d7308 */ /* 0x000e220000000800 */
[----:B---3--:R-:W-:-:S04]  /*2020*/  SGXT R16, R22, 0x1 ;  /* 0x000000011610781a */ /* 0x008fc80000000200 */
[----:B------:R-:W-:Y:S01]  /*2030*/  LOP3.LUT R23, R16, 0x90, RZ, 0xc0, !PT ;  /* 0x0000009010177812 */ /* 0x000fe200078ec0ff */
[----:B------:R-:W-:Y:S02]  /*2040*/  FADD R16, R10, R21 ;  /* 0x000000150a107221 */ /* 0x000fe40000000000 */
[----:B------:R-:W-:Y:S01]  /*2050*/  MUFU.EX2 R14, R14 ;  /* 0x0000000e000e7308 */ /* 0x000fe20000000800 */
[----:B------:R-:W-:-:S07]  /*2060*/  LOP3.LUT R44, R23, 0x17e, R44, 0x78, !PT ;  /* 0x0000017e172c7812 */ /* 0x000fce00078e782c */
[----:B------:R-:W-:Y:S01]  /*2070*/  MUFU.EX2 R15, R15 ;  /* 0x0000000f000f7308 */ /* 0x000fe20000000800 */
[----:B0-----:R-:W-:-:S07]  /*2080*/  F2FP.BF16.F32.PACK_AB R8, R13, R12 ;  /* 0x0000000c0d08723e */ /* 0x001fce00000010ff */
[----:B------:R0:W3:Y:S08]  /*2090*/  MUFU.EX2 R40, R17 ;  /* 0x0000001100287308 */ /* 0x0000f00000000800 */
[----:B------:R-:W-:Y:S01]  /*20a0*/  MUFU.EX2 R42, R18 ;  /* 0x00000012002a7308 */ /* 0x000fe20000000800 */
[----:B0-----:R-:W-:-:S04]  /*20b0*/  FADD R17, R11, R16 ;  /* 0x000000100b117221 */ /* 0x001fc80000000000 */
[----:B------:R-:W-:Y:S01]  /*20c0*/  FADD R16, R12, R17 ;  /* 0x000000110c107221 */ /* 0x000fe20000000000 */
[----:B------:R-:W-:Y:S02]  /*20d0*/  FADD R12, -R38, -INF ;  /* 0xff800000260c7421 */ /* 0x000fe40000000100 */
[----:B------:R-:W0:Y:S01]  /*20e0*/  MUFU.EX2 R45, R19 ;  /* 0x00000013002d7308 */ /* 0x000e220000000800 */
[----:B------:R-:W-:Y:S01]  /*20f0*/  FADD R9, R13, R16 ;  /* 0x000000100d097221 */ /* 0x000fe20000000000 */
[----:B---3--:R-:W-:-:S03]  /*2100*/  F2FP.BF16.F32.PACK_AB R10, R40, R43 ;  /* 0x0000002b280a723e */ /* 0x008fc600000010ff */
[----:B------:R-:W-:Y:S01]  /*2110*/  FADD R16, R14, R9 ;  /* 0x000000090e107221 */ /* 0x000fe20000000000 */
[----:B------:R-:W-:Y:S02]  /*2120*/  F2FP.BF16.F32.PACK_AB R9, R15, R14 ;  /* 0x0000000e0f09723e */ /* 0x000fe400000010ff */
[----:B0-----:R-:W-:Y:S01]  /*2130*/  F2FP.BF16.F32.PACK_AB R11, R45, R42 ;  /* 0x0000002a2d0b723e */ /* 0x001fe200000010ff */
[----:B-12---:R-:W-:Y:S06]  /*2140*/  @!P0 BRA `(.L_x_9) ;  /* 0x0000000000048947 */ /* 0x006fec0003800000 */
[----:B------:R0:W-:Y:S02]  /*2150*/  STTM.x8 tmem[UR19], R4 ;  /* 0x00000004000079ed */ /* 0x0001e400081c0013 */
.L_x_9:
[----:B-----5:R1:W-:Y:S01]  /*2160*/  STS.U16 [R44+UR9+0x4000], R39 ;  /* 0x004000272c007988 */ /* 0x0203e20008000409 */
[----:B------:R-:W-:Y:S01]  /*2170*/  FMUL R54, R12, 1.4426950216293334961 ;  /* 0x3fb8aa3b0c367820 */ /* 0x000fe20000400000 */
[----:B------:R-:W-:Y:S02]  /*2180*/  FADD R56, R15, R16 ;  /* 0x000000100f387221 */ /* 0x000fe40000000000 */
[----:B------:R1:W-:Y:S02]  /*2190*/  STS.U16 [R44+UR9+0x4200], R41 ;  /* 0x004200292c007988 */ /* 0x0003e40008000409 */
[----:B------:R-:W-:Y:S01]  /*21a0*/  FADD R43, R43, R56 ;  /* 0x000000382b2b7221 */ /* 0x000fe20000000000 */
[----:B------:R-:W2:Y:S01]  /*21b0*/  MUFU.EX2 R54, R54 ;  /* 0x0000003600367308 */ /* 0x000ea20000000800 */
[----:B------:R-:W3:Y:S02]  /*21c0*/  FENCE.VIEW.ASYNC.T ;  /* 0x00000000000073c6 */ /* 0x000ee40000000200 */
[----:B---3--:R-:W-:Y:S06]  /*21d0*/  BAR.SYNC.DEFER_BLOCKING 0x0 ;  /* 0x0000000000007b1d */ /* 0x008fec0000010000 */
[----:B0-----:R-:W0:Y:S01]  /*21e0*/  LDTM.x32 R4, tmem[UR11] ;  /* 0x0000000b000479ee */ /* 0x001e2200082c0000 */
[----:B------:R-:W-:Y:S01]  /*21f0*/  NOP ;  /* 0x0000000000007918 */ /* 0x000fe20000000000 */
[----:B-1----:R-:W-:Y:S05]  /*2200*/  @!P0 BRA `(.L_x_10) ;  /* 0x0000000000848947 */ /* 0x002fea0003800000 */
[C---:B0-2---:R-:W-:Y:S01]  /*2210*/  FMUL R4, R54.reuse, R4 ;  /* 0x0000000436047220 */ /* 0x045fe20000400000 */
[C---:B------:R-:W-:Y:S01]  /*2220*/  FMUL R5, R54.reuse, R5 ;  /* 0x0000000536057220 */ /* 0x040fe20000400000 */
        /* <DEDUP_REMOVED lines=29> */
[----:B------:R-:W-:-:S04]  /*2400*/  FMUL R35, R54, R35 ;  /* 0x0000002336237220 */ /* 0x000fc80000400000 */
[----:B------:R1:W-:Y:S03]  /*2410*/  STTM.x32 tmem[UR11], R4 ;  /* 0x00000004000079ed */ /* 0x0003e600082c000b */
.L_x_10:
[----:B0-----:R-:W0:Y:S02]  /*2420*/  FENCE.VIEW.ASYNC.T ;  /* 0x00000000000073c6 */ /* 0x001e240000000200 */
[----:B0-----:R-:W-:Y:S01]  /*2430*/  BAR.SYNC.DEFER_BLOCKING 0x0 ;  /* 0x0000000000007b1d */ /* 0x001fe20000010000 */
[----:B------:R-:W-:Y:S01]  /*2440*/  FADD R43, R40, R43 ;  /* 0x0000002b282b7221 */ /* 0x000fe20000000000 */
[----:B------:R-:W-:Y:S01]  /*2450*/  UIADD3 UR17, UPT, UPT, UR9, 0x4c00, URZ ;  /* 0x00004c0009117890 */ /* 0x000fe2000fffe0ff */
[----:B------:R-:W-:Y:S02]  /*2460*/  FSEL R58, R38, -INF , P0 ;  /* 0xff800000263a7808 */ /* 0x000fe40000000000 */
[----:B------:R-:W-:-:S04]  /*2470*/  FADD R42, R42, R43 ;  /* 0x0000002b2a2a7221 */ /* 0x000fc80000000000 */
[----:B------:R-:W-:-:S04]  /*2480*/  FADD R45, R45, R42 ;  /* 0x0000002a2d2d7221 */ /* 0x000fc80000000000 */
[----:B--2---:R-:W-:-:S05]  /*2490*/  FADD R45, R54, R45 ;  /* 0x0000002d362d7221 */ /* 0x004fca0000000000 */
[----:B------:R-:W-:Y:S01]  /*24a0*/  FSEL R54, R45, 1, P0 ;  /* 0x3f8000002d367808 */ /* 0x000fe20000000000 */
[----:B------:R0:W-:Y:S06]  /*24b0*/  MEMBAR.ALL.CTA ;  /* 0x0000000000007992 */ /* 0x0001ec0000008000 */
[----:B0-----:R-:W0:Y:S02]  /*24c0*/  FENCE.VIEW.ASYNC.S ;  /* 0x00000000000073c6 */ /* 0x001e240000000000 */
[----:B0-----:R-:W-:Y:S06]  /*24d0*/  BAR.SYNC.DEFER_BLOCKING 0x0 ;  /* 0x0000000000007b1d */ /* 0x001fec0000010000 */
[----:B------:R-:W-:Y:S05]  /*24e0*/  @!P1 BRA `(.L_x_11) ;  /* 0x0000000000589947 */ /* 0x000fea0003800000 */
[----:B------:R-:W-:Y:S01]  /*24f0*/  UIADD3 UR4, UPT, UPT, UR9, 0x4000, URZ ;  /* 0x0000400009047890 */ /* 0x000fe2000fffe0ff */
[----:B------:R-:W-:Y:S01]  /*2500*/  BSSY.RECONVERGENT B0, `(.L_x_12) ;  /* 0x0000013000007945 */ /* 0x000fe20003800200 */
[----:B------:R-:W-:Y:S02]  /*2510*/  ELECT P0, URZ, PT ;  /* 0x0000000000ff782f */ /* 0x000fe40003800000 */
[----:B------:R-:W-:Y:S02]  /*2520*/  USHF.R.U32.HI UR4, URZ, 0x4, UR4 ;  /* 0x00000004ff047899 */ /* 0x000fe40008011604 */
[----:B------:R-:W-:Y:S02]  /*2530*/  UIADD3 UR6, UPT, UPT, UR10, 0x20, URZ ;  /* 0x000000200a067890 */ /* 0x000fe4000fffe0ff */
[----:B------:R-:W-:Y:S02]  /*2540*/  USGXT.U32 UR4, UR4, 0xe ;  /* 0x0000000e0404789a */ /* 0x000fe40008000000 */
[----:B------:R-:W-:Y:S01]  /*2550*/  UIADD3 UR7, UPT, UPT, UR10, 0x68, URZ ;  /* 0x000000680a077890 */ /* 0x000fe2000fffe0ff */
[----:B------:R-:W-:Y:S01]  /*2560*/  UMOV UR20, 0x0 ;  /* 0x0000000000147882 */ /* 0x000fe20000000000 */
[----:B------:R-:W-:Y:S01]  /*2570*/  UMOV UR21, 0x8080490 ;  /* 0x0808049000157882 */ /* 0x000fe20000000000 */
[----:B------:R-:W-:Y:S01]  /*2580*/  UMOV UR5, 0xc0004010 ;  /* 0xc000401000057882 */ /* 0x000fe20000000000 */
[----:B------:R-:W-:Y:S01]  /*2590*/  UMOV UR24, 0x0 ;  /* 0x0000000000187882 */ /* 0x000fe20000000000 */
[----:B------:R-:W-:-:S02]  /*25a0*/  UMOV UR25, 0x8080490 ;  /* 0x0808049000197882 */ /* 0x000fc40000000000 */
[----:B------:R0:W-:Y:S02]  /*25b0*/  UTCHMMA tmem[UR18], gdesc[UR4], tmem[UR10], tmem[UR20], idesc[UR21], UPT ;  /* 0x00ff1404120079ea */ /* 0x0001e4000b80000a */
[----:B------:R0:W-:Y:S01]  /*25c0*/  UTCHMMA tmem[UR7], gdesc[UR4], tmem[UR6], tmem[UR24], idesc[UR25], UPT ;  /* 0x00ff1804070079ea */ /* 0x0001e2000b800006 */
[----:B------:R-:W-:Y:S05]  /*25d0*/  @!P0 BRA `(.L_x_13) ;  /* 0x0000000000148947 */ /* 0x000fea0003800000 */
[----:B0-----:R-:W-:Y:S01]  /*25e0*/  UMOV UR4, UR17 ;  /* 0x0000001100047c82 */ /* 0x001fe20008000000 */
[----:B------:R-:W-:Y:S02]  /*25f0*/  UMOV UR5, URZ ;  /* 0x000000ff00057c82 */ /* 0x000fe40008000000 */
[----:B------:R-:W-:Y:S02]  /*2600*/  UMOV UR4, UR4 ;  /* 0x0000000400047c82 */ /* 0x000fe40008000000 */
[----:B------:R2:W-:Y:S01]  /*2610*/  UTCBAR [UR4], URZ ;  /* 0x000000ff040073e9 */ /* 0x0005e200080000ff */
[----:B------:R-:W-:Y:S02]  /*2620*/  NOP ;  /* 0x0000000000007918 */ /* 0x000fe40000000000 */
.L_x_13:
[----:B0-2---:R-:W-:Y:S05]  /*2630*/  BSYNC.RECONVERGENT B0 ;  /* 0x0000000000007941 */ /* 0x005fea0003800200 */
.L_x_12:
[----:B------:R-:W-:Y:S05]  /*2640*/  BRA `(.L_x_14) ;  /* 0x0000000000087947 */ /* 0x000fea0003800000 */
.L_x_11:
[----:B------:R-:W-:-:S13]  /*2650*/  ISETP.GE.AND P0, PT, R36, RZ, PT ;  /* 0x000000ff2400720c */ /* 0x000fda0003f06270 */
[----:B------:R-:W-:Y:S05]  /*2660*/  @!P0 BRA `(.L_x_15) ;  /* 0x0000001400a08947 */ /* 0x000fea0003800000 */
.L_x_14:
[----:B------:R-:W-:Y:S01]  /*2670*/  USHF.R.U32.HI UR26, URZ, 0x4, UR9 ;  /* 0x00000004ff1a7899 */ /* 0x000fe20008011609 */
[----:B------:R-:W-:Y:S01]  /*2680*/  IMAD.SHL.U32 R45, R37, 0x10, RZ ;  /* 0x00000010252d7824 */ /* 0x000fe200078e00ff */
[----:B------:R-:W-:Y:S01]  /*2690*/  USHF.R.U32.HI UR6, URZ, 0x4, UR14 ;  /* 0x00000004ff067899 */ /* 0x000fe2000801160e */
[----:B-1----:R-:W-:Y:S01]  /*26a0*/  HFMA2 R8, -RZ, RZ, 0, 0 ;  /* 0x00000000ff087431 */ /* 0x002fe200000001ff */
[----:B------:R-:W-:Y:S01]  /*26b0*/  USGXT.U32 UR26, UR26, 0xe ;  /* 0x0000000e1a1a789a */ /* 0x000fe20008000000 */
[----:B------:R-:W-:Y:S01]  /*26c0*/  IADD3 R55, PT, PT, R36, 0xf0, RZ ;  /* 0x000000f024377810 */ /* 0x000fe20007ffe0ff */
[----:B------:R-:W-:Y:S01]  /*26d0*/  UIADD3 UR5, UPT, UPT, UR9, 0x4800, URZ ;  /* 0x0000480009057890 */ /* 0x000fe2000fffe0ff */
[----:B------:R-:W-:Y:S01]  /*26e0*/  MOV R56, RZ ;  /* 0x000000ff00387202 */ /* 0x000fe20000000f00 */
[----:B------:R-:W-:Y:S01]  /*26f0*/  USHF.L.U32 UR24, UR15, 0x4, URZ ;  /* 0x000000040f187899 */ /* 0x000fe200080006ff */
[----:B------:R-:W-:Y:S01]  /*2700*/  IMAD.MOV.U32 R57, RZ, RZ, R45 ;  /* 0x000000ffff397224 */ /* 0x000fe200078e002d */
[----:B------:R-:W-:Y:S01]  /*2710*/  UIADD3 UR14, UP2, UPT, UR26, 0x1000080, URZ ;  /* 0x010000801a0e7890 */ /* 0x000fe2000ff5e0ff */
[----:B------:R-:W-:Y:S01]  /*2720*/  UMOV UR4, URZ ;  /* 0x000000ff00047c82 */ /* 0x000fe20008000000 */
[----:B------:R-:W-:-:S02]  /*2730*/  USGXT.U32 UR6, UR6, 0xe ;  /* 0x0000000e0606789a */ /* 0x000fc40008000000 */
[----:B------:R-:W-:Y:S01]  /*2740*/  MOV R59, UR24 ;  /* 0x00000018003b7c02 */ /* 0x000fe20008000f00 */
[----:B------:R-:W-:Y:S02]  /*2750*/  USHF.R.U32.HI UR5, URZ, 0x4, UR5 ;  /* 0x00000004ff057899 */ /* 0x000fe40008011605 */
[----:B------:R-:W-:Y:S02]  /*2760*/  UIADD3.X UR15, UPT, UPT, UR4, 0x40004040, URZ, UP2, !UPT ;  /* 0x40004040040f7890 */ /* 0x000fe400097fe4ff */
[----:B------:R-:W-:Y:S02]  /*2770*/  UIADD3 UR36, UP2, UPT, UR14, 0x180, URZ ;  /* 0x000001800e247890 */ /* 0x000fe4000ff5e0ff */
[----:B------:R-:W-:Y:S01]  /*2780*/  UIADD3 UR38, UP3, UPT, UR14, 0x200, URZ ;  /* 0x000002000e267890 */ /* 0x000fe2000ff7e0ff */
[----:B------:R-:W-:Y:S01]  /*2790*/  UMOV UR20, 0xfffffffe ;  /* 0xfffffffe00147882 */ /* 0x000fe20000000000 */
[----:B------:R-:W-:Y:S01]  /*27a0*/  UMOV UR21, 0x7fffbfdf ;  /* 0x7fffbfdf00157882 */ /* 0x000fe20000000000 */
[----:B------:R-:W-:Y:S01]  /*27b0*/  UMOV UR7, URZ ;  /* 0x000000ff00077c82 */ /* 0x000fe20008000000 */
[----:B------:R-:W-:-:S02]  /*27c0*/  UISETP.NE.U32.AND UP1, UPT, UR22, URZ, UPT ;  /* 0x000000ff1600728c */ /* 0x000fc4000bf25070 */
[----:B------:R-:W-:Y:S01]  /*27d0*/  USGXT.U32 UR16, UR5, 0xe ;  /* 0x0000000e0510789a */ /* 0x000fe20008000000 */
[----:B------:R-:W-:Y:S01]  /*27e0*/  UMOV UR34, UR17 ;  /* 0x0000001100227c82 */ /* 0x000fe20008000000 */
[----:B------:R-:W-:Y:S01]  /*27f0*/  UMOV UR25, 0x1 ;  /* 0x0000000100197882 */ /* 0x000fe20000000000 */
[----:B------:R-:W0:Y:S01]  /*2800*/  LDCU UR35, c[0x0][0x3a8] ;  /* 0x00007500ff2377ac */ /* 0x000e220008000800 */
[----:B------:R-:W-:Y:S02]  /*2810*/  ULOP3.LUT UR26, UR26, 0x1000000, URZ, 0xfc, !UPT ;  /* 0x010000001a1a7892 */ /* 0x000fe4000f8efcff */
[----:B------:R-:W-:Y:S02]  /*2820*/  UIADD3.64 UR20, UPT, UPT, UR6, -UR20, URZ ;  /* 0x8000001406147297 */ /* 0x000fe4000fffe0ff */
[----:B------:R-:W-:Y:S02]  /*2830*/  UIADD3.X UR37, UPT, UPT, UR15, URZ, URZ, UP2, !UPT ;  /* 0x000000ff0f257290 */ /* 0x000fe400097fe4ff */
[----:B------:R-:W-:Y:S01]  /*2840*/  UIADD3.X UR39, UPT, UPT, UR15, URZ, URZ, UP3, !UPT ;  /* 0x000000ff0f277290 */ /* 0x000fe20009ffe4ff */
[----:B------:R-:W-:Y:S01]  /*2850*/  UMOV UR5, URZ ;  /* 0x000000ff00057c82 */ /* 0x000fe20008000000 */
[----:B------:R-:W-:Y:S01]  /*2860*/  UMOV UR22, UR6 ;  /* 0x0000000600167c82 */ /* 0x000fe20008000000 */
[----:B------:R-:W-:Y:S01]  /*2870*/  UMOV UR23, 0x80004020 ;  /* 0x8000402000177882 */ /* 0x000fe20000000000 */
[----:B------:R-:W-:-:S08]  /*2880*/  UMOV UR17, 0xc0004010 ;  /* 0xc000401000117882 */ /* 0x000fd00000000000 */
.L_x_20:
[----:B------:R-:W-:-:S04]  /*2890*/  IMAD.WIDE R4, R57, 0x2, R52 ;  /* 0x0000000239047825 */ /* 0x000fc800078e0234 */
[----:B------:R-:W-:Y:S02]  /*28a0*/  IMAD.WIDE R6, R57, 0x2, R50 ;  /* 0x0000000239067825 */ /* 0x000fe400078e0232 */
[----:B------:R-:W2:Y:S04]  /*28b0*/  LDG.E.U16 R5, desc[UR32][R4.64] ;  /* 0x0000002004057981 */ /* 0x000ea8000c1e1500 */
[----:B------:R-:W3:Y:S01]  /*28c0*/  LDG.E.U16 R7, desc[UR32][R6.64] ;  /* 0x0000002006077981 */ /* 0x000ee2000c1e1500 */
[----:B------:R-:W-:Y:S01]  /*28d0*/  UMOV UR6, 0x1 ;  /* 0x0000000100067882 */ /* 0x000fe20000000000 */
[----:B------:R-:W-:Y:S01]  /*28e0*/  VOTEU.ALL UP2, P6 ;  /* 0x0000000000ff7886 */ /* 0x000fe20003040000 */
[----:B------:R-:W-:-:S04]  /*28f0*/  @!UP0 UIADD3 UR6, UPT, UPT, -UR6, 0x100000, URZ ;  /* 0x0010000006068890 */ /* 0x000fc8000fffe1ff */
[----:B------:R-:W-:Y:S02]  /*2900*/  @!UP0 USHF.L.U32 UR7, UR6, 0xb, URZ ;  /* 0x0000000b06078899 */ /* 0x000fe400080006ff */
[----:B------:R-:W-:Y:S01]  /*2910*/  @!UP0 USHF.L.U32 UR6, UR6, 0x1, URZ ;  /* 0x0000000106068899 */ /* 0x000fe200080006ff */
[----:B--2---:R1:W-:Y:S04]  /*2920*/  STS.U16 [R2+UR9+0x4400], R5 ;  /* 0x0044000502007988 */ /* 0x0043e80008000409 */
[----:B---3--:R1:W-:Y:S01]  /*2930*/  STS.U16 [R2+UR9+0x4600], R7 ;  /* 0x0046000702007988 */ /* 0x0083e20008000409 */
[----:B------:R2:W-:Y:S06]  /*2940*/  MEMBAR.ALL.CTA ;  /* 0x0000000000007992 */ /* 0x0005ec0000008000 */
[----:B--2---:R-:W-:Y:S04]  /*2950*/  FENCE.VIEW.ASYNC.S ;  /* 0x00000000000073c6 */ /* 0x004fe80000000000 */
[----:B------:R-:W2:Y:S02]  /*2960*/  FENCE.VIEW.ASYNC.S ;  /* 0x00000000000073c6 */ /* 0x000ea40000000000 */
[----:B--2---:R1:W2:Y:S02]  /*2970*/  @!UP2 SYNCS.EXCH.64 URZ, [UR9+0x4c10], UR6 ;  /* 0x004c100609ffa5b2 */ /* 0x0042a40008000100 */
[----:B--2---:R-:W-:Y:S06]  /*2980*/  BAR.SYNC.DEFER_BLOCKING 0x0 ;  /* 0x0000000000007b1d */ /* 0x004fec0000010000 */
[----:B-1----:R-:W-:Y:S05]  /*2990*/  BRA.U UP1, `(.L_x_16) ;  /* 0x0000000101507547 */ /* 0x002fea000b800000 */
[----:B------:R-:W-:Y:S02]  /*29a0*/  UIADD3 UR40, UPT, UPT, UR10, 0x50, URZ ;  /* 0x000000500a287890 */ /* 0x000fe4000fffe0ff */
[----:B------:R-:W-:Y:S02]  /*29b0*/  UIADD3 UR41, UPT, UPT, UR10, 0x50, URZ ;  /* 0x000000500a297890 */ /* 0x000fe4000fffe0ff */
[----:B------:R-:W-:Y:S01]  /*29c0*/  UIADD3 UR6, UPT, UPT, UR9, 0x4c10, URZ ;  /* 0x00004c1009067890 */ /* 0x000fe2000fffe0ff */
[----:B------:R-:W-:Y:S01]  /*29d0*/  UMOV UR28, 0x0 ;  /* 0x00000000001c7882 */ /* 0x000fe20000000000 */
[----:B------:R-:W-:Y:S01]  /*29e0*/  UMOV UR29, 0x8048490 ;  /* 0x08048490001d7882 */ /* 0x000fe20000000000 */
[----:B------:R-:W-:Y:S01]  /*29f0*/  UMOV UR27, 0x40004040 ;  /* 0x40004040001b7882 */ /* 0x000fe20000000000 */
[----:B------:R-:W-:Y:S01]  /*2a00*/  UMOV UR30, 0x0 ;  /* 0x00000000001e7882 */ /* 0x000fe20000000000 */
[----:B------:R-:W-:Y:S01]  /*2a10*/  UMOV UR31, 0x8048490 ;  /* 0x08048490001f7882 */ /* 0x000fe20000000000 */
[----:B------:R-:W-:Y:S01]  /*2a20*/  UMOV UR42, 0x0 ;  /* 0x00000000002a7882 */ /* 0x000fe20000000000 */
[----:B------:R-:W-:Y:S01]  /*2a30*/  UMOV UR43, 0x8048490 ;  /* 0x08048490002b7882 */ /* 0x000fe20000000000 */
[----:B------:R1:W-:Y:S01]  /*2a40*/  UTCHMMA gdesc[UR26], gdesc[UR22], tmem[UR12], tmem[UR28], idesc[UR29], !UPT ;  /* 0x00ff1c161a0075ea */ /* 0x0003e2000f80000c */
[----:B------:R-:W-:Y:S01]  /*2a50*/  UMOV UR7, URZ ;  /* 0x000000ff00077c82 */ /* 0x000fe20008000000 */
        /* <DEDUP_REMOVED lines=8> */
.L_x_16:
[----:B------:R-:W2:Y:S01]  /*2ae0*/  SYNCS.PHASECHK.TRANS64.TRYWAIT P0, [UR9+0x4c10], RZ ;  /* 0x004c10ffff0075a7 */ /* 0x000ea20008001109 */
[----:B------:R-:W-:Y:S01]  /*2af0*/  SHF.L.U32 R24, R8, 0x1f, RZ ;  /* 0x0000001f08187819 */ /* 0x000fe200000006ff */
[----:B--2---:R-:W-:Y:S06]  /*2b00*/  @!P0 BRA `(.L_x_17) ;  /* 0x0000002800588947 */ /* 0x004fec0003800000 */
.L_x_25:
[----:B------:R-:W-:Y:S01]  /*2b10*/  BAR.SYNC.DEFER_BLOCKING 0x0 ;  /* 0x0000000000007b1d */ /* 0x000fe20000010000 */
[----:B------:R-:W-:-:S04]  /*2b20*/  IMAD.WIDE R20, R59, 0x2, R48 ;  /* 0x000000023b147825 */ /* 0x000fc800078e0230 */
[----:B------:R-:W-:Y:S01]  /*2b30*/  IMAD.WIDE R22, R59, 0x2, R46 ;  /* 0x000000023b167825 */ /* 0x000fe200078e022e */
[----:B------:R-:W2:Y:S01]  /*2b40*/  LDTM.x16 R4, tmem[UR13] ;  /* 0x0000000d000479ee */ /* 0x000ea20008240000 */
[----:B------:R-:W2:Y:S01]  /*2b50*/  @!P6 SYNCS.CCTL.IV [UR9+0x4c10] ;  /* 0x004c1000ff00e9b1 */ /* 0x000ea20008000009 */
[----:B------:R-:W-:Y:S01]  /*2b60*/  NOP ;  /* 0x0000000000007918 */ /* 0x000fe20000000000 */
[----:B--2---:R-:W2:Y:S02]  /*2b70*/  SYNCS.PHASECHK.TRANS64.TRYWAIT P0, [UR34], R24 ;  /* 0x00000018ff0075a7 */ /* 0x004ea40008001122 */
[----:B--2---:R-:W-:Y:S05]  /*2b80*/  @!P0 BRA `(.L_x_18) ;  /* 0x0000002800448947 */ /* 0x004fea0003800000 */
.L_x_26:
[----:B------:R2:W3:Y:S04]  /*2b90*/  LDG.E.U16 R63, desc[UR32][R20.64] ;  /* 0x00000020143f7981 */ /* 0x0004e8000c1e1500 */
[----:B------:R4:W5:Y:S01]  /*2ba0*/  LDG.E.U16 R65, desc[UR32][R22.64] ;  /* 0x0000002016417981 */ /* 0x000962000c1e1500 */
[----:B-1----:R-:W-:Y:S01]  /*2bb0*/  UIADD3 UR27, UP6, UPT, UR4, 0x12, URZ ;  /* 0x00000012041b7890 */ /* 0x002fe2000ffde0ff */
[----:B0-----:R-:W-:Y:S01]  /*2bc0*/  FMUL R16, R16, UR35 ;  /* 0x0000002310107c20 */ /* 0x001fe20008400000 */
[----:B------:R-:W-:Y:S01]  /*2bd0*/  UIADD3 UR29, UP2, UPT, UR4, 0x13, URZ ;  /* 0x00000013041d7890 */ /* 0x000fe2000ff5e0ff */
[----:B------:R-:W-:Y:S01]  /*2be0*/  FMUL R14, R14, UR35 ;  /* 0x000000230e0e7c20 */ /* 0x000fe20008400000 */
[----:B------:R-:W-:Y:S01]  /*2bf0*/  UIADD3 UR31, UP3, UPT, UR4, 0x14, URZ ;  /* 0x00000014041f7890 */ /* 0x000fe2000ff7e0ff */
[----:B------:R-:W-:Y:S01]  /*2c00*/  FMUL R13, R13, UR35 ;  /* 0x000000230d0d7c20 */ /* 0x000fe20008400000 */
[----:B------:R-:W-:Y:S01]  /*2c10*/  UIADD3.X UR28, UPT, UPT, URZ, UR5, URZ, UP6, !UPT ;  /* 0x00000005ff1c7290 */ /* 0x000fe2000b7fe4ff */
        /* <DEDUP_REMOVED lines=8> */
[----:B------:R-:W-:Y:S01]  /*2ca0*/  ISETP.LT.U32.AND P0, PT, R0, UR42, PT ;  /* 0x0000002a00007c0c */ /* 0x000fe2000bf01070 */
[----:B------:R-:W-:Y:S01]  /*2cb0*/  UIADD3.X UR46, UPT, UPT, URZ, UR5, URZ, UP6, !UPT ;  /* 0x00000005ff2e7290 */ /* 0x000fe2000b7fe4ff */
[----:B------:R-:W-:Y:S01]  /*2cc0*/  FMUL R6, R6, UR35 ;  /* 0x0000002306067c20 */ /* 0x000fe20008400000 */
[----:B------:R-:W-:Y:S01]  /*2cd0*/  UIADD3 UR47, UP3, UPT, UR4, 0x1e, URZ ;  /* 0x0000001e042f7890 */ /* 0x000fe2000ff7e0ff */
[C---:B------:R-:W-:Y:S01]  /*2ce0*/  ISETP.LT.U32.AND P4, PT, R0.reuse, UR44, PT ;  /* 0x0000002c00007c0c */ /* 0x040fe2000bf81070 */
[----:B------:R-:W-:Y:S01]  /*2cf0*/  UIADD3.X UR45, UPT, UPT, URZ, UR5, URZ, UP2, !UPT ;  /* 0x00000005ff2d7290 */ /* 0x000fe200097fe4ff */
[----:B------:R-:W-:Y:S01]  /*2d00*/  FMUL R5, R5, UR35 ;  /* 0x0000002305057c20 */ /* 0x000fe20008400000 */
[----:B------:R-:W-:Y:S01]  /*2d10*/  UIADD3.X UR48, UPT, UPT, URZ, UR5, URZ, UP3, !UPT ;  /* 0x00000005ff307290 */ /* 0x000fe20009ffe4ff */
[----:B--2---:R-:W-:Y:S01]  /*2d20*/  MOV R20, UR46 ;  /* 0x0000002e00147c02 */ /* 0x004fe20008000f00 */
[----:B------:R-:W-:Y:S01]  /*2d30*/  UIADD3 UR42, UP3, UPT, UR4, 0x19, URZ ;  /* 0x00000019042a7890 */ /* 0x000fe2000ff7e0ff */
[----:B------:R-:W-:Y:S01]  /*2d40*/  ISETP.LT.U32.AND P2, PT, R0, UR47, PT ;  /* 0x0000002f00007c0c */ /* 0x000fe2000bf41070 */
[----:B------:R-:W-:Y:S01]  /*2d50*/  UIADD3 UR46, UP6, UPT, UR4, 0x1a, URZ ;  /* 0x0000001a042e7890 */ /* 0x000fe2000ffde0ff */
[----:B------:R-:W-:Y:S01]  /*2d60*/  MOV R21, UR45 ;  /* 0x0000002d00157c02 */ /* 0x000fe20008000f00 */
[----:B------:R-:W-:Y:S01]  /*2d70*/  UIADD3.X UR45, UPT, UPT, URZ, UR5, URZ, UP3, !UPT ;  /* 0x00000005ff2d7290 */ /* 0x000fe20009ffe4ff */
[----:B------:R-:W-:Y:S01]  /*2d80*/  ISETP.GT.U32.AND.EX P0, PT, R20, RZ, PT, P0 ;  /* 0x000000ff1400720c */ /* 0x000fe20003f04100 */
[----:B------:R-:W-:Y:S01]  /*2d90*/  UIADD3.X UR47, UPT, UPT, URZ, UR5, URZ, UP6, !UPT ;  /* 0x00000005ff2f7290 */ /* 0x000fe2000b7fe4ff */
[----:B------:R-:W-:Y:S01]  /*2da0*/  ISETP.GT.U32.AND.EX P4, PT, R21, RZ, PT, P4 ;  /* 0x000000ff1500720c */ /* 0x000fe20003f84140 */
[----:B------:R-:W-:Y:S01]  /*2db0*/  UIADD3 UR44, UP6, UPT, UR4, 0x18, URZ ;  /* 0x00000018042c7890 */ /* 0x000fe2000ffde0ff */
[----:B------:R-:W-:Y:S01]  /*2dc0*/  IMAD.U32 R20, RZ, RZ, UR48 ;  /* 0x00000030ff147e24 */ /* 0x000fe2000f8e00ff */
[----:B------:R-:W-:Y:S01]  /*2dd0*/  UIADD3 UR6, UP5, UPT, UR4, 0x11, URZ ;  /* 0x0000001104067890 */ /* 0x000fe2000ffbe0ff */
[----:B------:R-:W-:Y:S01]  /*2de0*/  MOV R21, UR45 ;  /* 0x0000002d00157c02 */ /* 0x000fe20008000f00 */
[----:B------:R-:W-:Y:S01]  /*2df0*/  UIADD3.X UR45, UPT, UPT, URZ, UR5, URZ, UP6, !UPT ;  /* 0x00000005ff2d7290 */ /* 0x000fe2000b7fe4ff */
[----:B------:R-:W-:Y:S01]  /*2e00*/  ISETP.LT.U32.AND P3, PT, R0, UR46, PT ;  /* 0x0000002e00007c0c */ /* 0x000fe2000bf61070 */
[----:B------:R-:W-:Y:S01]  /*2e10*/  UIADD3.X UR7, UPT, UPT, URZ, UR5, URZ, UP5, !UPT ;  /* 0x00000005ff077290 */ /* 0x000fe2000affe4ff */
[----:B------:R-:W-:Y:S01]  /*2e20*/  ISETP.GT.U32.AND.EX P2, PT, R20, RZ, PT, P2 ;  /* 0x000000ff1400720c */ /* 0x000fe20003f44120 */
[----:B------:R-:W-:Y:S01]  /*2e30*/  UIADD3 UR41, UP5, UPT, UR4, 0x16, URZ ;  /* 0x0000001604297890 */ /* 0x000fe2000ffbe0ff */
[----:B------:R-:W-:Y:S01]  /*2e40*/  MOV R20, UR47 ;  /* 0x0000002f00147c02 */ /* 0x000fe20008000f00 */
[----:B------:R-:W-:Y:S01]  /*2e50*/  UIADD3 UR43, UP2, UPT, UR4, 0x17, URZ ;  /* 0x00000017042b7890 */ /* 0x000fe2000ff5e0ff */
[----:B----4-:R-:W-:Y:S01]  /*2e60*/  FSEL R23, R16, -INF , !P4 ;  /* 0xff80000010177808 */ /* 0x010fe20006000000 */
[----:B------:R-:W-:Y:S01]  /*2e70*/  IMAD.U32 R16, RZ, RZ, UR45 ;  /* 0x0000002dff107e24 */ /* 0x000fe2000f8e00ff */
[C---:B------:R-:W-:Y:S01]  /*2e80*/  ISETP.LT.U32.AND P1, PT, R0.reuse, UR42, PT ;  /* 0x0000002a00007c0c */ /* 0x040fe2000bf21070 */
[----:B------:R-:W-:Y:S01]  /*2e90*/  UIADD3.X UR42, UPT, UPT, URZ, UR5, URZ, UP5, !UPT ;  /* 0x00000005ff2a7290 */ /* 0x000fe2000affe4ff */
[----:B------:R-:W-:Y:S01]  /*2ea0*/  ISETP.LT.U32.AND P4, PT, R0, UR44, PT ;  /* 0x0000002c00007c0c */ /* 0x000fe2000bf81070 */
[----:B------:R-:W-:Y:S01]  /*2eb0*/  UIADD3 UR40, UP4, UPT, UR4, 0x15, URZ ;  /* 0x0000001504287890 */ /* 0x000fe2000ff9e0ff */
[----:B------:R-:W-:Y:S01]  /*2ec0*/  ISETP.GT.U32.AND.EX P3, PT, R20, RZ, PT, P3 ;  /* 0x000000ff1400720c */ /* 0x000fe20003f64130 */
[----:B------:R-:W-:Y:S01]  /*2ed0*/  UIADD3 UR46, UP3, UPT, UR4, 0x1b, URZ ;  /* 0x0000001b042e7890 */ /* 0x000fe2000ff7e0ff */
[----:B------:R-:W-:Y:S01]  /*2ee0*/  ISETP.GT.U32.AND.EX P1, PT, R21, RZ, PT, P1 ;  /* 0x000000ff1500720c */ /* 0x000fe20003f24110 */
[----:B------:R-:W-:Y:S01]  /*2ef0*/  UIADD3 UR47, UP5, UPT, UR4, 0x1d, URZ ;  /* 0x0000001d042f7890 */ /* 0x000fe2000ffbe0ff */
[----:B------:R-:W-:Y:S01]  /*2f00*/  ISETP.GT.U32.AND.EX P4, PT, R16, RZ, PT, P4 ;  /* 0x000000ff1000720c */ /* 0x000fe20003f84140 */
[----:B------:R-:W-:Y:S01]  /*2f10*/  UIADD3.X UR44, UPT, UPT, URZ, UR5, URZ, UP3, !UPT ;  /* 0x00000005ff2c7290 */ /* 0x000fe20009ffe4ff */
[----:B------:R-:W-:Y:S01]  /*2f20*/  FSEL R21, R14, -INF , !P3 ;  /* 0xff8000000e157808 */ /* 0x000fe20005800000 */
[----:B------:R-:W-:Y:S01]  /*2f30*/  FMUL R4, R4, UR35 ;  /* 0x0000002304047c20 */ /* 0x000fe20008400000 */
[C---:B------:R-:W-:Y:S01]  /*2f40*/  ISETP.LT.U32.AND P3, PT, R0.reuse, UR41, PT ;  /* 0x0000002900007c0c */ /* 0x040fe2000bf61070 */
[----:B------:R-:W-:Y:S01]  /*2f50*/  UIADD3.X UR41, UPT, UPT, URZ, UR5, URZ, UP4, !UPT ;  /* 0x00000005ff297290 */ /* 0x000fe2000a7fe4ff */
[----:B------:R-:W-:Y:S01]  /*2f60*/  MOV R14, UR42 ;  /* 0x0000002a000e7c02 */ /* 0x000fe20008000f00 */
[----:B------:R-:W-:Y:S01]  /*2f70*/  UIADD3.X UR42, UPT, UPT, URZ, UR5, URZ, UP2, !UPT ;  /* 0x00000005ff2a7290 */ /* 0x000fe200097fe4ff */
[----:B------:R-:W-:Y:S01]  /*2f80*/  FSEL R20, R13, -INF , !P1 ;  /* 0xff8000000d147808 */ /* 0x000fe20004800000 */
[----:B------:R-:W-:Y:S01]  /*2f90*/  UIADD3 UR4, UP2, UPT, UR4, 0x10, URZ ;  /* 0x0000001004047890 */ /* 0x000fe2000ff5e0ff */
[----:B------:R-:W-:Y:S01]  /*2fa0*/  ISETP.LT.U32.AND P1, PT, R0, UR31, PT ;  /* 0x0000001f00007c0c */ /* 0x000fe2000bf21070 */
[----:B------:R-:W-:Y:S01]  /*2fb0*/  FMUL R9, R9, UR35 ;  /* 0x0000002309097c20 */ /* 0x000fe20008400000 */
[----:B------:R-:W-:Y:S01]  /*2fc0*/  MOV R13, UR34 ;  /* 0x00000022000d7c02 */ /* 0x000fe20008000f00 */
[----:B------:R-:W-:Y:S01]  /*2fd0*/  FMUL R11, R11, UR35 ;  /* 0x000000230b0b7c20 */ /* 0x000fe20008400000 */
[----:B------:R-:W-:Y:S01]  /*2fe0*/  FSEL R16, R12, -INF , !P4 ;  /* 0xff8000000c107808 */ /* 0x000fe20006000000 */
[----:B------:R-:W-:Y:S01]  /*2ff0*/  FMUL R15, R15, UR35 ;  /* 0x000000230f0f7c20 */ /* 0x000fe20008400000 */
[----:B------:R-:W-:Y:S01]  /*3000*/  ISETP.LT.U32.AND P4, PT, R0, UR29, PT ;  /* 0x0000001d00007c0c */ /* 0x000fe2000bf81070 */
[----:B------:R-:W-:Y:S01]  /*3010*/  UIADD3.X UR29, UPT, UPT, URZ, UR5, URZ, UP5, !UPT ;  /* 0x00000005ff1d7290 */ /* 0x000fe2000affe4ff */
[----:B------:R-:W-:Y:S01]  /*3020*/  MOV R12, UR30 ;  /* 0x0000001e000c7c02 */ /* 0x000fe20008000f00 */
[----:B------:R-:W-:Y:S01]  /*3030*/  UIADD3.X UR5, UPT, UPT, URZ, UR5, URZ, UP2, !UPT ;  /* 0x00000005ff057290 */ /* 0x000fe200097fe4ff */
[----:B------:R-:W-:Y:S01]  /*3040*/  ISETP.GT.U32.AND.EX P3, PT, R14, RZ, PT, P3 ;  /* 0x000000ff0e00720c */ /* 0x000fe20003f64130 */
[----:B------:R-:W-:Y:S01]  /*3050*/  FMUL R18, R18, UR35 ;  /* 0x0000002312127c20 */ /* 0x000fe20008400000 */
[----:B------:R-:W-:Y:S01]  /*3060*/  ISETP.GT.U32.AND.EX P1, PT, R13, RZ, PT, P1 ;  /* 0x000000ff0d00720c */ /* 0x000fe20003f24110 */
[----:B------:R-:W-:Y:S01]  /*3070*/  FMUL R17, R17, UR35 ;  /* 0x0000002311117c20 */ /* 0x000fe20008400000 */
[----:B------:R-:W-:Y:S01]  /*3080*/  ISETP.GT.U32.AND.EX P4, PT, R12, RZ, PT, P4 ;  /* 0x000000ff0c00720c */ /* 0x000fe20003f84140 */
[----:B------:R-:W-:Y:S01]  /*3090*/  FMUL R19, R19, UR35 ;  /* 0x0000002313137c20 */ /* 0x000fe20008400000 */
[----:B------:R-:W-:Y:S01]  /*30a0*/  FSEL R13, R10, -INF , !P3 ;  /* 0xff8000000a0d7808 */ /* 0x000fe20005800000 */
[----:B------:R-:W-:Y:S01]  /*30b0*/  ULEA UR34, UR25, UR9, 0x3 ;  /* 0x0000000919227291 */ /* 0x000fe2000f8e18ff */
[----:B------:R-:W-:-:S02]  /*30c0*/  FSEL R10, R8, -INF , !P1 ;  /* 0xff800000080a7808 */ /* 0x000fc40004800000 */
[----:B------:R-:W-:Y:S01]  /*30d0*/  FSEL R8, R7, -INF , !P4 ;  /* 0xff80000007087808 */ /* 0x000fe20006000000 */
[----:B------:R-:W-:Y:S01]  /*30e0*/  IMAD.U32 R7, RZ, RZ, UR28 ;  /* 0x0000001cff077e24 */ /* 0x000fe2000f8e00ff */
[C---:B------:R-:W-:Y:S01]  /*30f0*/  ISETP.LT.U32.AND P3, PT, R0.reuse, UR27, PT ;  /* 0x0000001b00007c0c */ /* 0x040fe2000bf61070 */
[----:B------:R-:W-:Y:S01]  /*3100*/  UIADD3 UR34, UPT, UPT, UR34, 0x4c00, URZ ;  /* 0x00004c0022227890 */ /* 0x000fe2000fffe0ff */
[C---:B------:R-:W-:Y:S02]  /*3110*/  ISETP.LT.U32.AND P1, PT, R0.reuse, UR6, PT ;  /* 0x0000000600007c0c */ /* 0x040fe4000bf21070 */
[----:B------:R-:W-:Y:S02]  /*3120*/  MOV R12, UR7 ;  /* 0x00000007000c7c02 */ /* 0x000fe40008000f00 */
[----:B------:R-:W-:Y:S02]  /*3130*/  ISETP.LT.U32.AND P4, PT, R0, UR4, PT ;  /* 0x0000000400007c0c */ /* 0x000fe4000bf81070 */
[----:B------:R-:W-:-:S02]  /*3140*/  MOV R14, UR5 ;  /* 0x00000005000e7c02 */ /* 0x000fc40008000f00 */
[----:B------:R-:W-:Y:S01]  /*3150*/  ISETP.GT.U32.AND.EX P3, PT, R7, RZ, PT, P3 ;  /* 0x000000ff0700720c */ /* 0x000fe20003f64130 */
[----:B------:R-:W-:Y:S01]  /*3160*/  IMAD.U32 R7, RZ, RZ, UR42 ;  /* 0x0000002aff077e24 */ /* 0x000fe2000f8e00ff */
[----:B------:R-:W-:Y:S02]  /*3170*/  ISETP.GT.U32.AND.EX P1, PT, R12, RZ, PT, P1 ;  /* 0x000000ff0c00720c */ /* 0x000fe40003f24110 */
[----:B------:R-:W-:Y:S02]  /*3180*/  ISETP.GT.U32.AND.EX P4, PT, R14, RZ, PT, P4 ;  /* 0x000000ff0e00720c */ /* 0x000fe40003f84140 */
[----:B------:R-:W-:Y:S02]  /*3190*/  FSEL R6, R6, -INF , !P3 ;  /* 0xff80000006067808 */ /* 0x000fe40005800000 */
[----:B------:R-:W-:Y:S02]  /*31a0*/  ISETP.LT.U32.AND P3, PT, R0, UR43, PT ;  /* 0x0000002b00007c0c */ /* 0x000fe4000bf61070 */
[----:B------:R-:W-:-:S02]  /*31b0*/  FSEL R5, R5, -INF , !P1 ;  /* 0xff80000005057808 */ /* 0x000fc40004800000 */
[----:B------:R-:W-:Y:S02]  /*31c0*/  ISETP.LT.U32.AND P1, PT, R0, UR40, PT ;  /* 0x0000002800007c0c */ /* 0x000fe4000bf21070 */
[----:B------:R-:W-:Y:S02]  /*31d0*/  MOV R12, UR41 ;  /* 0x00000029000c7c02 */ /* 0x000fe40008000f00 */
[----:B------:R-:W-:Y:S02]  /*31e0*/  FSEL R4, R4, -INF , !P4 ;  /* 0xff80000004047808 */ /* 0x000fe40006000000 */
[----:B------:R-:W-:Y:S02]  /*31f0*/  ISETP.GT.U32.AND.EX P3, PT, R7, RZ, PT, P3 ;  /* 0x000000ff0700720c */ /* 0x000fe40003f64130 */
[----:B------:R-:W-:Y:S02]  /*3200*/  ISETP.GT.U32.AND.EX P1, PT, R12, RZ, PT, P1 ;  /* 0x000000ff0c00720c */ /* 0x000fe40003f24110 */
[----:B------:R-:W-:-:S02]  /*3210*/  FMNMX3 R7, R4, R5, R6, !PT ;  /* 0x0000000504077276 */ /* 0x000fc40007800006 */
[----:B------:R-:W-:Y:S02]  /*3220*/  FSEL R12, R9, -INF , !P1 ;  /* 0xff800000090c7808 */ /* 0x000fe40004800000 */
[----:B------:R-:W-:Y:S02]  /*3230*/  FMNMX3 R7, R7, R8, R10, !PT ;  /* 0x0000000807077276 */ /* 0x000fe4000780000a */
[----:B------:R-:W-:Y:S02]  /*3240*/  FSEL R14, R11, -INF , !P3 ;  /* 0xff8000000b0e7808 */ /* 0x000fe40005800000 */
[----:B------:R-:W-:Y:S02]  /*3250*/  ISETP.LT.U32.AND P3, PT, R0, UR46, PT ;  /* 0x0000002e00007c0c */ /* 0x000fe4000bf61070 */
[----:B------:R-:W-:Y:S02]  /*3260*/  MOV R11, UR44 ;  /* 0x0000002c000b7c02 */ /* 0x000fe40008000f00 */
[----:B------:R-:W-:-:S02]  /*3270*/  FMNMX3 R7, R7, R12, R13, !PT ;  /* 0x0000000c07077276 */ /* 0x000fc4000780000d */
[----:B------:R-:W-:Y:S02]  /*3280*/  ISETP.LT.U32.AND P1, PT, R0, UR47, PT ;  /* 0x0000002f00007c0c */ /* 0x000fe4000bf21070 */
[----:B------:R-:W-:Y:S02]  /*3290*/  MOV R9, UR29 ;  /* 0x0000001d00097c02 */ /* 0x000fe40008000f00 */
[----:B------:R-:W-:Y:S02]  /*32a0*/  ISETP.GT.U32.AND.EX P3, PT, R11, RZ, PT, P3 ;  /* 0x000000ff0b00720c */ /* 0x000fe40003f64130 */
[----:B------:R-:W-:Y:S02]  /*32b0*/  FMNMX3 R7, R7, R14, R16, !PT ;  /* 0x0000000e07077276 */ /* 0x000fe40007800010 */
[----:B------:R-:W-:Y:S02]  /*32c0*/  ISETP.GT.U32.AND.EX P1, PT, R9, RZ, PT, P1 ;  /* 0x000000ff0900720c */ /* 0x000fe40003f24110 */
[----:B------:R-:W-:-:S02]  /*32d0*/  FSEL R22, R15, -INF , !P3 ;  /* 0xff8000000f167808 */ /* 0x000fc40005800000 */
[----:B------:R-:W-:Y:S02]  /*32e0*/  FMNMX3 R9, R7, R20, R21, !PT ;  /* 0x0000001407097276 */ /* 0x000fe40007800015 */
[----:B------:R-:W-:Y:S02]  /*32f0*/  FSEL R7, R18, -INF , !P2 ;  /* 0xff80000012077808 */ /* 0x000fe40005000000 */
[----:B------:R-:W-:Y:S02]  /*3300*/  FSEL R18, R17, -INF , !P1 ;  /* 0xff80000011127808 */ /* 0x000fe40004800000 */
[----:B------:R-:W-:Y:S02]  /*3310*/  FMNMX3 R9, R9, R22, R23, !PT ;  /* 0x0000001609097276 */ /* 0x000fe40007800017 */
[----:B------:R-:W-:Y:S02]  /*3320*/  FSEL R19, R19, -INF , !P0 ;  /* 0xff80000013137808 */ /* 0x000fe40004000000 */
[----:B------:R-:W-:-:S04]  /*3330*/  FMNMX3 R9, R9, R18, R7, !PT ;  /* 0x0000001209097276 */ /* 0x000fc80007800007 */
[----:B------:R-:W-:-:S05]  /*3340*/  FMNMX3 R61, R9, R19, R58, !PT ;  /* 0x00000013093d7276 */ /* 0x000fca000780003a */
[--C-:B------:R-:W-:Y:S01]  /*3350*/  FADD R4, R4, -R61.reuse ;  /* 0x8000003d04047221 */ /* 0x100fe20000000000 */
        /* <DEDUP_REMOVED lines=14> */
[----:B------:R-:W-:Y:S01]  /*3440*/  FADD R19, R19, -R61 ;  /* 0x8000003d13137221 */ /* 0x000fe20000000000 */
[----:B------:R-:W-:Y:S01]  /*3450*/  FMUL R4, R4, 1.4426950216293334961 ;  /* 0x3fb8aa3b04047820 */ /* 0x000fe20000400000 */
        /* <DEDUP_REMOVED lines=15> */
[----:B------:R-:W-:Y:S01]  /*3550*/  MUFU.EX2 R4, R4 ;  /* 0x0000000400047308 */ /* 0x000fe20000000800 */
[----:B------:R-:W-:-:S04]  /*3560*/  FADD R58, -R61, R58 ;  /* 0x0000003a3d3a7221 */ /* 0x000fc80000000100 */
[----:B------:R-:W-:-:S03]  /*3570*/  FMUL R58, R58, 1.4426950216293334961 ;  /* 0x3fb8aa3b3a3a7820 */ /* 0x000fc60000400000 */
[----:B------:R-:W0:Y:S08]  /*3580*/  MUFU.EX2 R5, R5 ;  /* 0x0000000500057308 */ /* 0x000e300000000800 */
[----:B------:R-:W1:Y:S08]  /*3590*/  MUFU.EX2 R73, R6 ;  /* 0x0000000600497308 */ /* 0x000e700000000800 */
[----:B------:R-:W2:Y:S01]  /*35a0*/  MUFU.EX2 R70, R8 ;  /* 0x0000000800467308 */ /* 0x000ea20000000800 */
[----:B0-----:R-:W-:Y:S01]  /*35b0*/  F2FP.BF16.F32.PACK_AB R36, R5, R4 ;  /* 0x000000040524723e */ /* 0x001fe200000010ff */
[----:B------:R-:W-:-:S06]  /*35c0*/  FADD R68, R4, R5 ;  /* 0x0000000504447221 */ /* 0x000fcc0000000000 */
[----:B------:R-:W0:Y:S01]  /*35d0*/  MUFU.EX2 R75, R10 ;  /* 0x0000000a004b7308 */ /* 0x000e220000000800 */
[----:B-1----:R-:W-:-:S07]  /*35e0*/  FADD R68, R73, R68 ;  /* 0x0000004449447221 */ /* 0x002fce0000000000 */
[----:B------:R-:W1:Y:S01]  /*35f0*/  MUFU.EX2 R72, R12 ;  /* 0x0000000c00487308 */ /* 0x000e620000000800 */
[C---:B--2---:R-:W-:Y:S01]  /*3600*/  F2FP.BF16.F32.PACK_AB R37, R70.reuse, R73 ;  /* 0x000000494625723e */ /* 0x044fe200000010ff */
[----:B------:R-:W-:-:S06]  /*3610*/  FADD R68, R70, R68 ;  /* 0x0000004446447221 */ /* 0x000fcc0000000000 */
[----:B------:R-:W2:Y:S01]  /*3620*/  MUFU.EX2 R77, R13 ;  /* 0x0000000d004d7308 */ /* 0x000ea20000000800 */
[----:B0-----:R-:W-:-:S07]  /*3630*/  FADD R68, R75, R68 ;  /* 0x000000444b447221 */ /* 0x001fce0000000000 */
[----:B------:R-:W0:Y:S01]  /*3640*/  MUFU.EX2 R74, R14 ;  /* 0x0000000e004a7308 */ /* 0x000e220000000800 */
[C---:B-1----:R-:W-:Y:S01]  /*3650*/  F2FP.BF16.F32.PACK_AB R38, R72.reuse, R75 ;  /* 0x0000004b4826723e */ /* 0x042fe200000010ff */
[----:B------:R-:W-:-:S06]  /*3660*/  FADD R68, R72, R68 ;  /* 0x0000004448447221 */ /* 0x000fcc0000000000 */
[----:B------:R-:W-:Y:S01]  /*3670*/  MUFU.EX2 R79, R16 ;  /* 0x00000010004f7308 */ /* 0x000fe20000000800 */
[----:B--2---:R-:W-:-:S07]  /*3680*/  FADD R68, R77, R68 ;  /* 0x000000444d447221 */ /* 0x004fce0000000000 */
[----:B------:R-:W1:Y:S01]  /*3690*/  MUFU.EX2 R60, R20 ;  /* 0x00000014003c7308 */ /* 0x000e620000000800 */
[C---:B0-----:R-:W-:Y:S01]  /*36a0*/  F2FP.BF16.F32.PACK_AB R39, R74.reuse, R77 ;  /* 0x0000004d4a27723e */ /* 0x041fe200000010ff */
[----:B------:R-:W-:-:S06]  /*36b0*/  FADD R68, R74, R68 ;  /* 0x000000444a447221 */ /* 0x000fcc0000000000 */
[----:B------:R-:W-:Y:S08]  /*36c0*/  MUFU.EX2 R62, R21 ;  /* 0x00000015003e7308 */ /* 0x000ff00000000800 */
[----:B------:R-:W0:Y:S01]  /*36d0*/  MUFU.EX2 R67, R22 ;  /* 0x0000001600437308 */ /* 0x000e220000000800 */
[----:B-1----:R-:W-:-:S07]  /*36e0*/  F2FP.BF16.F32.PACK_AB R40, R60, R79 ;  /* 0x0000004f3c28723e */ /* 0x002fce00000010ff */
[----:B------:R-:W-:Y:S01]  /*36f0*/  MUFU.EX2 R64, R23 ;  /* 0x0000001700407308 */ /* 0x000fe20000000800 */
[----:B---3--:R1:W-:Y:S07]  /*3700*/  STS.U16 [R44+UR9+0x4800], R63 ;  /* 0x0048003f2c007988 */ /* 0x0083ee0008000409 */
[----:B------:R-:W2:Y:S01]  /*3710*/  MUFU.EX2 R69, R18 ;  /* 0x0000001200457308 */ /* 0x000ea20000000800 */
[----:B0-----:R-:W-:Y:S01]  /*3720*/  F2FP.BF16.F32.PACK_AB R41, R67, R62 ;  /* 0x0000003e4329723e */ /* 0x001fe200000010ff */
[----:B-----5:R1:W-:Y:S06]  /*3730*/  STS.U16 [R44+UR9+0x4a00], R65 ;  /* 0x004a00412c007988 */ /* 0x0203ec0008000409 */
[----:B------:R-:W-:Y:S08]  /*3740*/  MUFU.EX2 R66, R7 ;  /* 0x0000000700427308 */ /* 0x000ff00000000800 */
[----:B------:R-:W0:Y:S01]  /*3750*/  MUFU.EX2 R71, R19 ;  /* 0x0000001300477308 */ /* 0x000e220000000800 */
[----:B--2---:R-:W-:-:S07]  /*3760*/  F2FP.BF16.F32.PACK_AB R42, R69, R64 ;  /* 0x00000040452a723e */ /* 0x004fce00000010ff */
[----:B------:R-:W2:Y:S01]  /*3770*/  MUFU.EX2 R73, R58 ;  /* 0x0000003a00497308 */ /* 0x000ea20000000800 */
[----:B0-----:R-:W-:-:S04]  /*3780*/  F2FP.BF16.F32.PACK_AB R43, R71, R66 ;  /* 0x00000042472b723e */ /* 0x001fc800000010ff */
[----:B------:R0:W-:Y:S01]  /*3790*/  STTM.x8 tmem[UR19], R36 ;  /* 0x00000024000079ed */ /* 0x0001e200081c0013 */
[----:B------:R-:W3:Y:S02]  /*37a0*/  FENCE.VIEW.ASYNC.T ;  /* 0x00000000000073c6 */ /* 0x000ee40000000200 */
[----:B---3--:R-:W-:Y:S06]  /*37b0*/  BAR.SYNC.DEFER_BLOCKING 0x0 ;  /* 0x0000000000007b1d */ /* 0x008fec0000010000 */
[----:B------:R-:W2:Y:S01]  /*37c0*/  LDTM.x32 R4, tmem[UR11] ;  /* 0x0000000b000479ee */ /* 0x000ea200082c0000 */
[----:B0-----:R-:W-:Y:S01]  /*37d0*/  FADD R37, R79, R68 ;  /* 0x000000444f257221 */ /* 0x001fe20000000000 */
[----:B------:R-:W-:-:S03]  /*37e0*/  NOP ;  /* 0x0000000000007918 */ /* 0x000fc60000000000 */
[----:B------:R-:W-:-:S04]  /*37f0*/  FADD R37, R60, R37 ;  /* 0x000000253c257221 */ /* 0x000fc80000000000 */
[----:B------:R-:W-:Y:S01]  /*3800*/  FADD R62, R62, R37 ;  /* 0x000000253e3e7221 */ /* 0x000fe20000000000 */
[C---:B--2---:R-:W-:Y:S01]  /*3810*/  FMUL R4, R73.reuse, R4 ;  /* 0x0000000449047220 */ /* 0x044fe20000400000 */
        /* <DEDUP_REMOVED lines=30> */
[----:B------:R-:W-:Y:S01]  /*3a00*/  FMUL R35, R73, R35 ;  /* 0x0000002349237220 */ /* 0x000fe20000400000 */
[----:B------:R-:W-:-:S03]  /*3a10*/  FADD R67, R67, R62 ;  /* 0x0000003e43437221 */ /* 0x000fc60000000000 */
[----:B------:R0:W-:Y:S01]  /*3a20*/  STTM.x32 tmem[UR11], R4 ;  /* 0x00000004000079ed */ /* 0x0001e200082c000b */
[----:B------:R-:W2:Y:S02]  /*3a30*/  FENCE.VIEW.ASYNC.T ;  /* 0x00000000000073c6 */ /* 0x000ea40000000200 */
[----:B--2---:R-:W-:Y:S01]  /*3a40*/  BAR.SYNC.DEFER_BLOCKING 0x0 ;  /* 0x0000000000007b1d */ /* 0x004fe20000010000 */
[----:B------:R-:W-:-:S04]  /*3a50*/  FADD R64, R64, R67 ;  /* 0x0000004340407221 */ /* 0x000fc80000000000 */
[----:B------:R-:W-:-:S04]  /*3a60*/  FADD R69, R69, R64 ;  /* 0x0000004045457221 */ /* 0x000fc80000000000 */
[----:B------:R-:W-:-:S04]  /*3a70*/  FADD R66, R66, R69 ;  /* 0x0000004542427221 */ /* 0x000fc80000000000 */
[----:B------:R-:W-:Y:S01]  /*3a80*/  FADD R66, R71, R66 ;  /* 0x0000004247427221 */ /* 0x000fe20000000000 */
[----:B------:R2:W-:Y:S06]  /*3a90*/  MEMBAR.ALL.CTA ;  /* 0x0000000000007992 */ /* 0x0005ec0000008000 */
[----:B--2---:R-:W2:Y:S01]  /*3aa0*/  FENCE.VIEW.ASYNC.S ;  /* 0x00000000000073c6 */ /* 0x004ea20000000000 */
[----:B0-----:R-:W-:Y:S01]  /*3ab0*/  MOV R8, R56 ;  /* 0x0000003800087202 */ /* 0x001fe20000000f00 */
[----:B--2---:R-:W-:Y:S06]  /*3ac0*/  BAR.SYNC.DEFER_BLOCKING 0x0 ;  /* 0x0000000000007b1d */ /* 0x004fec0000010000 */
[----:B-1----:R-:W-:Y:S05]  /*3ad0*/  BRA.U UP1, `(.L_x_19) ;  /* 0x0000000101347547 */ /* 0x002fea000b800000 */
[----:B------:R-:W-:Y:S02]  /*3ae0*/  UIADD3 UR27, UPT, UPT, UR10, 0x20, URZ ;  /* 0x000000200a1b7890 */ /* 0x000fe4000fffe0ff */
[----:B------:R-:W-:Y:S01]  /*3af0*/  UIADD3 UR30, UPT, UPT, UR10, 0x68, URZ ;  /* 0x000000680a1e7890 */ /* 0x000fe2000fffe0ff */
[----:B------:R-:W-:Y:S01]  /*3b00*/  UMOV UR28, 0x0 ;  /* 0x00000000001c7882 */ /* 0x000fe20000000000 */
[----:B------:R-:W-:Y:S01]  /*3b10*/  UMOV UR29, 0x8080490 ;  /* 0x08080490001d7882 */ /* 0x000fe20000000000 */
[----:B------:R-:W-:Y:S01]  /*3b20*/  UMOV UR6, UR34 ;  /* 0x0000002200067c82 */ /* 0x000fe20008000000 */
[----:B------:R-:W-:Y:S01]  /*3b30*/  UMOV UR7, URZ ;  /* 0x000000ff00077c82 */ /* 0x000fe20008000000 */
[----:B------:R-:W-:Y:S01]  /*3b40*/  UMOV UR40, 0x0 ;  /* 0x0000000000287882 */ /* 0x000fe20000000000 */
[----:B------:R-:W-:Y:S01]  /*3b50*/  UMOV UR41, 0x8080490 ;  /* 0x0808049000297882 */ /* 0x000fe20000000000 */
[----:B------:R0:W-:Y:S01]  /*3b60*/  UTCHMMA tmem[UR18], gdesc[UR16], tmem[UR10], tmem[UR28], idesc[UR29], UPT ;  /* 0x00ff1c10120079ea */ /* 0x0001e2000b80000a */
[----:B------:R-:W-:Y:S01]  /*3b70*/  UMOV UR6, UR6 ;  /* 0x0000000600067c82 */ /* 0x000fe20008000000 */
[----:B------:R0:W-:Y:S01]  /*3b80*/  UTCHMMA tmem[UR30], gdesc[UR16], tmem[UR27], tmem[UR40], idesc[UR41], UPT ;  /* 0x00ff28101e0079ea */ /* 0x0001e2000b80001b */
[----:B------:R0:W-:Y:S01]  /*3b90*/  UTCBAR [UR6], URZ ;  /* 0x000000ff060073e9 */ /* 0x0001e200080000ff */
[----:B------:R-:W-:-:S02]  /*3ba0*/  NOP ;  /* 0x0000000000007918 */ /* 0x000fc40000000000 */
.L_x_19:
[----:B------:R-:W-:Y:S01]  /*3bb0*/  ISETP.LE.U32.AND P0, PT, R55, UR4, PT ;  /* 0x0000000437007c0c */ /* 0x000fe2000bf03070 */
[----:B------:R-:W-:Y:S01]  /*3bc0*/  UIADD3 UR25, UPT, UPT, UR25, 0x1, URZ ;  /* 0x0000000119197890 */ /* 0x000fe2000fffe0ff */
[----:B------:R-:W-:Y:S01]  /*3bd0*/  MOV R4, UR5 ;  /* 0x0000000500047c02 */ /* 0x000fe20008000f00 */
[----:B------:R-:W-:Y:S02]  /*3be0*/  VIADD R59, R59, UR24 ;  /* 0x000000183b3b7c36 */ /* 0x000fe40008000000 */
[----:B------:R-:W-:Y:S01]  /*3bf0*/  FFMA R54, R73, R54, R66 ;  /* 0x0000003649367223 */ /* 0x000fe20000000042 */
[----:B------:R-:W-:Y:S01]  /*3c00*/  UISETP.GT.AND UP2, UPT, UR25, 0x1, UPT ;  /* 0x000000011900788c */ /* 0x000fe2000bf44270 */
[----:B------:R-:W-:Y:S02]  /*3c10*/  ISETP.GE.U32.AND.EX P0, PT, R4, RZ, PT, P0 ;  /* 0x000000ff0400720c */ /* 0x000fe40003f06100 */
[----:B------:R-:W-:Y:S01]  /*3c20*/  IADD3 R57, PT, PT, R45, R57, RZ ;  /* 0x000000392d397210 */ /* 0x000fe20007ffe0ff */
[----:B0-----:R-:W-:Y:S01]  /*3c30*/  USEL UR6, URZ, 0x1, !UP2 ;  /* 0x00000001ff067887 */ /* 0x001fe2000d000000 */
[----:B------:R-:W-:Y:S01]  /*3c40*/  MOV R58, R61 ;  /* 0x0000003d003a7202 */ /* 0x000fe20000000f00 */
[----:B------:R-:W-:-:S04]  /*3c50*/  USEL UR25, UR25, URZ, !UP2 ;  /* 0x000000ff19197287 */ /* 0x000fc8000d000000 */
[----:B------:R-:W-:-:S04]  /*3c60*/  LOP3.LUT R56, R56, UR6, RZ, 0x3c, !PT ;  /* 0x0000000638387c12 */ /* 0x000fc8000f8e3cff */
[----:B------:R-:W-:Y:S05]  /*3c70*/  @!P0 BRA `(.L_x_20) ;  /* 0xffffffec00048947 */ /* 0x000fea000383ffff */
[----:B------:R-:W-:Y:S02]  /*3c80*/  ISETP.GE.AND P0, PT, R3, 0x1, PT ;  /* 0x000000010300780c */ /* 0x000fe40003f06270 */
[----:B------:R-:W-:-:S11]  /*3c90*/  MOV R58, R61 ;  /* 0x0000003d003a7202 */ /* 0x000fd60000000f00 */
[----:B------:R-:W-:Y:S05]  /*3ca0*/  @!P0 BRA `(.L_x_15) ;  /* 0x0000000000108947 */ /* 0x000fea0003800000 */
[----:B------:R-:W-:-:S04]  /*3cb0*/  SHF.L.U32 R2, R8, 0x1f, RZ ;  /* 0x0000001f08027819 */ /* 0x000fc800000006ff */
[----:B------:R-:W0:Y:S02]  /*3cc0*/  SYNCS.PHASECHK.TRANS64.TRYWAIT P0, [UR34], R2 ;  /* 0x00000002ff0075a7 */ /* 0x000e240008001122 */
[----:B0-----:R-:W-:Y:S05]  /*3cd0*/  @!P0 BRA `(.L_x_21) ;  /* 0x0000001400fc8947 */ /* 0x001fea0003800000 */
.L_x_27:
[----:B------:R-:W-:-:S07]  /*3ce0*/  IMAD.MOV.U32 R58, RZ, RZ, R61 ;  /* 0x000000ffff3a7224 */ /* 0x000fce00078e003d */
.L_x_15:
[C---:B------:R-:W-:Y:S01]  /*3cf0*/  FMUL R2, R54.reuse, 8388608 ;  /* 0x4b00000036027820 */ /* 0x040fe20000400000 */
[----:B------:R-:W-:Y:S01]  /*3d00*/  BAR.SYNC.DEFER_BLOCKING 0x0 ;  /* 0x0000000000007b1d */ /* 0x000fe20000010000 */
[C---:B------:R-:W-:Y:S01]  /*3d10*/  FSETP.GEU.AND P0, PT, R54.reuse, 1.175494350822287508e-38, PT ;  /* 0x008000003600780b */ /* 0x040fe20003f0e000 */
[----:B------:R-:W-:Y:S01]  /*3d20*/  HFMA2 R3, -RZ, RZ, 1.443359375, -0.2030029296875 ;  /* 0x3dc6b27fff037431 */ /* 0x000fe200000001ff */
[----:B------:R-:W-:Y:S02]  /*3d30*/  FSETP.GEU.AND P2, PT, |R54|, 1.175494350822287508e-38, PT ;  /* 0x008000003600780b */ /* 0x000fe40003f4e200 */
[----:B------:R-:W-:Y:S01]  /*3d40*/  FSEL R41, R2, R54, !P0 ;  /* 0x0000003602297208 */ /* 0x000fe20004000000 */
[----:B------:R-:W0:Y:S01]  /*3d50*/  LDCU.64 UR4, c[0x0][0x3e0] ;  /* 0x00007c00ff0477ac */ /* 0x000e220008000a00 */
[----:B------:R-:W-:Y:S02]  /*3d60*/  FSEL R36, RZ, -23, P0 ;  /* 0xc1b80000ff247808 */ /* 0x000fe40000000000 */
[----:B------:R-:W-:-:S02]  /*3d70*/  IADD3 R2, PT, PT, R41, -0x3f3504f3, RZ ;  /* 0xc0cafb0d29027810 */ /* 0x000fc40007ffe0ff */
[C---:B------:R-:W-:Y:S02]  /*3d80*/  ISETP.GE.U32.AND P3, PT, R41.reuse, 0x7f800000, PT ;  /* 0x7f8000002900780c */ /* 0x040fe40003f66070 */
[----:B------:R-:W-:Y:S02]  /*3d90*/  LOP3.LUT R37, R2, 0xff800000, RZ, 0xc0, !PT ;  /* 0xff80000002257812 */ /* 0x000fe400078ec0ff */
[----:B------:R-:W-:Y:S02]  /*3da0*/  FSETP.GT.AND P0, PT, |R54|, 8.50705917302346158658e+37, PT ;  /* 0x7e8000003600780b */ /* 0x000fe40003f04200 */
[CC--:B------:R-:W-:Y:S02]  /*3db0*/  IADD3 R2, PT, PT, R41.reuse, -R37.reuse, RZ ;  /* 0x8000002529027210 */ /* 0x0c0fe40007ffe0ff */
[----:B------:R-:W-:Y:S02]  /*3dc0*/  I2FP.F32.S32 R37, R37 ;  /* 0x0000002500257245 */ /* 0x000fe40000201400 */
[----:B------:R-:W-:Y:S01]  /*3dd0*/  FSETP.NEU.AND P1, PT, R41, RZ, PT ;  /* 0x000000ff2900720b */ /* 0x000fe20003f2d000 */
[----:B------:R-:W-:Y:S01]  /*3de0*/  FADD R38, R2, -1 ;  /* 0xbf80000002267421 */ /* 0x000fe20000000000 */
[----:B------:R-:W2:Y:S02]  /*3df0*/  @!P6 SYNCS.CCTL.IV [UR9+0x4c00] ;  /* 0x004c0000ff00e9b1 */ /* 0x000ea40008000009 */
[----:B--2---:R-:W-:Y:S01]  /*3e00*/  BAR.SYNC.DEFER_BLOCKING 0x0 ;  /* 0x0000000000007b1d */ /* 0x004fe20000010000 */
[C---:B------:R-:W-:Y:S01]  /*3e10*/  FFMA.FTZ R3, R38.reuse, R3, -0.16845393180847167969 ;  /* 0xbe2c7f3026037423 */ /* 0x040fe20000010003 */
[----:B0-----:R-:W-:Y:S01]  /*3e20*/  UIMAD UR4, UR8, UR4, URZ ;  /* 0x00000004080472a4 */ /* 0x001fe2000f8e02ff */
[----:B------:R-:W-:Y:S01]  /*3e30*/  FFMA.FTZ R36, R37, 1.1920928955078125e-07, R36 ;  /* 0x3400000025247823 */ /* 0x000fe20000010024 */
[----:B------:R-:W-:Y:S01]  /*3e40*/  @P3 MOV R40, 0x7f800000 ;  /* 0x7f80000000283802 */ /* 0x000fe20000000f00 */
[----:B------:R-:W-:Y:S01]  /*3e50*/  FFMA.FTZ R3, R38, R3, 0.1716887056827545166 ;  /* 0x3e2fcf2a26037423 */ /* 0x000fe20000010003 */
[----:B------:R-:W-:-:S03]  /*3e60*/  @P0 FMUL R54, R54, 0.25 ;  /* 0x3e80000036360820 */ /* 0x000fc60000400000 */
[----:B------:R-:W-:Y:S01]  /*3e70*/  FFMA.FTZ R3, R38, R3, -0.17900948226451873779 ;  /* 0xbe374e4326037423 */ /* 0x000fe20000010003 */
[----:B------:R-:W-:-:S03]  /*3e80*/  @!P2 FMUL R54, R54, 16777216 ;  /* 0x4b8000003636a820 */ /* 0x000fc60000400000 */
[C---:B------:R-:W-:Y:S01]  /*3e90*/  FFMA.FTZ R3, R38.reuse, R3, 0.20512372255325317383 ;  /* 0x3e520bf426037423 */ /* 0x040fe20000010003 */
[----:B------:R-:W0:Y:S03]  /*3ea0*/  MUFU.RCP R71, R54 ;  /* 0x0000003600477308 */ /* 0x000e260000001000 */
[----:B------:R-:W-:-:S04]  /*3eb0*/  FFMA.FTZ R3, R38, R3, -0.24046532809734344482 ;  /* 0xbe763c8b26037423 */ /* 0x000fc80000010003 */
[C---:B------:R-:W-:Y:S01]  /*3ec0*/  FFMA.FTZ R3, R38.reuse, R3, 0.28857114911079406738 ;  /* 0x3e93bf9926037423 */ /* 0x040fe20000010003 */
[----:B------:R-:W2:Y:S03]  /*3ed0*/  @!P6 SYNCS.CCTL.IV [UR9+0x4c08] ;  /* 0x004c0800ff00e9b1 */ /* 0x000ea60008000009 */
[----:B-1----:R-:W-:-:S04]  /*3ee0*/  FFMA.FTZ R5, R38, R3, -0.36067417263984680176 ;  /* 0xbeb8aa4926057423 */ /* 0x002fc80000010003 */
[C---:B------:R-:W-:Y:S01]  /*3ef0*/  FFMA.FTZ R5, R38.reuse, R5, 0.48089820146560668945 ;  /* 0x3ef6384a26057423 */ /* 0x040fe20000010005 */
[----:B------:R-:W1:Y:S03]  /*3f00*/  LDC.64 R2, c[0x0][0x398] ;  /* 0x0000e600ff027b82 */ /* 0x000e660000000a00 */
[C---:B------:R-:W-:Y:S02]  /*3f10*/  FFMA.FTZ R39, R38.reuse, R5, -0.72134751081466674805 ;  /* 0xbf38aa3b26277423 */ /* 0x040fe40000010005 */
[----:B------:R-:W3:Y:S01]  /*3f20*/  LDTM.x32 R4, tmem[UR11] ;  /* 0x0000000b000479ee */ /* 0x000ee200082c0000 */
[----:B------:R-:W-:Y:S01]  /*3f30*/  NOP ;  /* 0x0000000000007918 */ /* 0x000fe20000000000 */
[----:B------:R-:W-:-:S04]  /*3f40*/  FMUL R39, R38, R39 ;  /* 0x0000002726277220 */ /* 0x000fc80000400000 */
[----:B------:R-:W-:-:S04]  /*3f50*/  FMUL R39, R38, R39 ;  /* 0x0000002726277220 */ /* 0x000fc80000400000 */
[----:B------:R-:W-:Y:S01]  /*3f60*/  FFMA.FTZ R39, R38, 1.4426950216293334961, R39 ;  /* 0x3fb8aa3b26277823 */ /* 0x000fe20000010027 */
[----:B------:R-:W-:Y:S01]  /*3f70*/  IMAD R38, R0, UR5, RZ ;  /* 0x0000000500267c24 */ /* 0x000fe2000f8e02ff */
[----:B------:R-:W-:Y:S02]  /*3f80*/  USHF.L.U32 UR5, UR4, 0x1, URZ ;  /* 0x0000000104057899 */ /* 0x000fe400080006ff */
[----:B------:R-:W-:Y:S01]  /*3f90*/  FADD R39, R36, R39 ;  /* 0x0000002724277221 */ /* 0x000fe20000000000 */
[C---:B------:R-:W-:Y:S02]  /*3fa0*/  IMAD.SHL.U32 R37, R38.reuse, 0x2, RZ ;  /* 0x0000000226257824 */ /* 0x040fe400078e00ff */
[----:B------:R-:W-:Y:S01]  /*3fb0*/  @P3 FFMA.FTZ R39, R41, R40, +INF ;  /* 0x7f80000029273423 */ /* 0x000fe20000010028 */
[----:B------:R-:W-:Y:S02]  /*3fc0*/  IMAD.HI R38, R38, 0x2, RZ ;  /* 0x0000000226267827 */ /* 0x000fe400078e02ff */
[----:B-1----:R-:W-:Y:S01]  /*3fd0*/  IADD3 R2, P3, P4, R37, UR5, R2 ;  /* 0x0000000525027c10 */ /* 0x002fe2000fc7e002 */
[----:B------:R-:W-:Y:S01]  /*3fe0*/  UIMAD.WIDE UR4, UR4, 0x2, URZ ;  /* 0x00000002040478a5 */ /* 0x000fe2000f8e02ff */
[----:B------:R-:W1:Y:S01]  /*3ff0*/  LDC R37, c[0x0][0x3e8] ;  /* 0x0000fa00ff257b82 */ /* 0x000e620000000800 */
[----:B---3--:R-:W-:Y:S01]  /*4000*/  @P0 FMUL R10, R10, 0.25 ;  /* 0x3e8000000a0a0820 */ /* 0x008fe20000400000 */
[----:B------:R-:W-:Y:S01]  /*4010*/  @P0 FMUL R12, R12, 0.25 ;  /* 0x3e8000000c0c0820 */ /* 0x000fe20000400000 */
[----:B------:R-:W-:Y:S01]  /*4020*/  @P0 FMUL R13, R13, 0.25 ;  /* 0x3e8000000d0d0820 */ /* 0x000fe20000400000 */
[----:B------:R-:W-:Y:S01]  /*4030*/  @P0 FMUL R18, R18, 0.25 ;  /* 0x3e80000012120820 */ /* 0x000fe20000400000 */
[----:B------:R-:W-:Y:S01]  /*4040*/  @P0 FMUL R19, R19, 0.25 ;  /* 0x3e80000013130820 */ /* 0x000fe20000400000 */
[----:B------:R-:W-:Y:S01]  /*4050*/  @P0 FMUL R6, R6, 0.25 ;  /* 0x3e80000006060820 */ /* 0x000fe20000400000 */
[----:B------:R-:W-:Y:S01]  /*4060*/  @P0 FMUL R20, R20, 0.25 ;  /* 0x3e80000014140820 */ /* 0x000fe20000400000 */
[----:B------:R-:W-:Y:S01]  /*4070*/  @P0 FMUL R21, R21, 0.25 ;  /* 0x3e80000015150820 */ /* 0x000fe20000400000 */
[----:B------:R-:W-:Y:S01]  /*4080*/  @P0 FMUL R11, R11, 0.25 ;  /* 0x3e8000000b0b0820 */ /* 0x000fe20000400000 */
[----:B------:R-:W-:Y:S01]  /*4090*/  @!P2 FMUL R10, R10, 16777216 ;  /* 0x4b8000000a0aa820 */ /* 0x000fe20000400000 */
[----:B------:R-:W-:Y:S01]  /*40a0*/  @P0 FMUL R4, R4, 0.25 ;  /* 0x3e80000004040820 */ /* 0x000fe20000400000 */
[----:B------:R-:W-:Y:S01]  /*40b0*/  @P0 FMUL R5, R5, 0.25 ;  /* 0x3e80000005050820 */ /* 0x000fe20000400000 */
[----:B------:R-:W-:Y:S01]  /*40c0*/  @!P2 FMUL R12, R12, 16777216 ;  /* 0x4b8000000c0ca820 */ /* 0x000fe20000400000 */
[----:B------:R-:W-:Y:S01]  /*40d0*/  @!P2 FMUL R13, R13, 16777216 ;  /* 0x4b8000000d0da820 */ /* 0x000fe20000400000 */
[----:B------:R-:W-:Y:S01]  /*40e0*/  @!P2 FMUL R18, R18, 16777216 ;  /* 0x4b8000001212a820 */ /* 0x000fe20000400000 */
[----:B------:R-:W-:Y:S01]  /*40f0*/  @!P2 FMUL R19, R19, 16777216 ;  /* 0x4b8000001313a820 */ /* 0x000fe20000400000 */
[----:B------:R-:W-:Y:S01]  /*4100*/  @!P2 FMUL R6, R6, 16777216 ;  /* 0x4b8000000606a820 */ /* 0x000fe20000400000 */
[----:B------:R-:W-:Y:S01]  /*4110*/  @!P2 FMUL R20, R20, 16777216 ;  /* 0x4b8000001414a820 */ /* 0x000fe20000400000 */
[----:B------:R-:W-:Y:S01]  /*4120*/  @!P2 FMUL R21, R21, 16777216 ;  /* 0x4b8000001515a820 */ /* 0x000fe20000400000 */
[----:B------:R-:W-:Y:S01]  /*4130*/  @!P2 FMUL R11, R11, 16777216 ;  /* 0x4b8000000b0ba820 */ /* 0x000fe20000400000 */
[----:B0-----:R-:W-:Y:S01]  /*4140*/  FMUL R85, R71, R10 ;  /* 0x0000000a47557220 */ /* 0x001fe20000400000 */
[----:B------:R-:W-:Y:S01]  /*4150*/  @P0 FMUL R23, R23, 0.25 ;  /* 0x3e80000017170820 */ /* 0x000fe20000400000 */
[----:B------:R-:W-:Y:S01]  /*4160*/  @!P2 FMUL R4, R4, 16777216 ;  /* 0x4b8000000404a820 */ /* 0x000fe20000400000 */
[----:B------:R-:W-:Y:S01]  /*4170*/  @!P2 FMUL R5, R5, 16777216 ;  /* 0x4b8000000505a820 */ /* 0x000fe20000400000 */
[C---:B------:R-:W-:Y:S01]  /*4180*/  FMUL R86, R71.reuse, R12 ;  /* 0x0000000c47567220 */ /* 0x040fe20000400000 */
[C---:B------:R-:W-:Y:S01]  /*4190*/  FMUL R13, R71.reuse, R13 ;  /* 0x0000000d470d7220 */ /* 0x040fe20000400000 */
[C---:B------:R-:W-:Y:S01]  /*41a0*/  FMUL R89, R71.reuse, R18 ;  /* 0x0000001247597220 */ /* 0x040fe20000400000 */
[----:B------:R-:W-:Y:S01]  /*41b0*/  FMUL R10, R71, R19 ;  /* 0x00000013470a7220 */ /* 0x000fe20000400000 */
[----:B------:R-:W-:Y:S01]  /*41c0*/  @P0 FMUL R8, R8, 0.25 ;  /* 0x3e80000008080820 */ /* 0x000fe20000400000 */
[----:B------:R-:W-:Y:S01]  /*41d0*/  @P0 FMUL R9, R9, 0.25 ;  /* 0x3e80000009090820 */ /* 0x000fe20000400000 */
[----:B------:R-:W-:Y:S01]  /*41e0*/  @P0 FMUL R27, R27, 0.25 ;  /* 0x3e8000001b1b0820 */ /* 0x000fe20000400000 */
[----:B-1----:R-:W-:-:S02]  /*41f0*/  IMAD R101, R37, 0x30, RZ ;  /* 0x0000003025657824 */ /* 0x002fc400078e02ff */
[----:B------:R-:W-:Y:S01]  /*4200*/  @P0 FMUL R15, R15, 0.25 ;  /* 0x3e8000000f0f0820 */ /* 0x000fe20000400000 */
[----:B------:R-:W-:Y:S01]  /*4210*/  @P0 FMUL R22, R22, 0.25 ;  /* 0x3e80000016160820 */ /* 0x000fe20000400000 */
[C---:B------:R-:W-:Y:S01]  /*4220*/  FMUL R83, R71.reuse, R6 ;  /* 0x0000000647537220 */ /* 0x040fe20000400000 */
[C---:B------:R-:W-:Y:S01]  /*4230*/  FMUL R90, R71.reuse, R20 ;  /* 0x00000014475a7220 */ /* 0x040fe20000400000 */
[C---:B------:R-:W-:Y:S01]  /*4240*/  FMUL R21, R71.reuse, R21 ;  /* 0x0000001547157220 */ /* 0x040fe20000400000 */
[----:B------:R-:W-:Y:S01]  /*4250*/  FMUL R6, R71, R11 ;  /* 0x0000000b47067220 */ /* 0x000fe20000400000 */
[----:B------:R-:W-:Y:S01]  /*4260*/  @P0 FMUL R16, R16, 0.25 ;  /* 0x3e80000010100820 */ /* 0x000fe20000400000 */
[----:B------:R-:W-:Y:S01]  /*4270*/  @!P2 FMUL R23, R23, 16777216 ;  /* 0x4b8000001717a820 */ /* 0x000fe20000400000 */
[C---:B------:R-:W-:Y:S01]  /*4280*/  FMUL R82, R71.reuse, R4 ;  /* 0x0000000447527220 */ /* 0x040fe20000400000 */
[----:B------:R-:W-:Y:S01]  /*4290*/  FMUL R5, R71, R5 ;  /* 0x0000000547057220 */ /* 0x000fe20000400000 */
[----:B------:R-:W-:-:S02]  /*42a0*/  IMAD R11, R37, 0x18, RZ ;  /* 0x00000018250b7824 */ /* 0x000fc400078e02ff */
        /* <DEDUP_REMOVED lines=14> */
[----:B------:R-:W-:Y:S01]  /*4390*/  @!P2 FMUL R9, R9, 16777216 ;  /* 0x4b8000000909a820 */ /* 0x000fe20000400000 */
[----:B------:R-:W-:Y:S01]  /*43a0*/  @!P2 FMUL R27, R27, 16777216 ;  /* 0x4b8000001b1ba820 */ /* 0x000fe20000400000 */
[----:B------:R-:W-:Y:S01]  /*43b0*/  IADD3.X R3, PT, PT, R38, UR5, R3, P3, P4 ;  /* 0x0000000526037c10 */ /* 0x000fe20009fe8403 */
[----:B------:R-:W-:Y:S01]  /*43c0*/  IMAD R19, R37, 0xc, RZ ;  /* 0x0000000c25137824 */ /* 0x000fe200078e02ff */
[----:B------:R-:W-:Y:S01]  /*43d0*/  F2FP.BF16.F32.PACK_AB R86, R13, R86 ;  /* 0x000000560d56723e */ /* 0x000fe200000010ff */
[----:B------:R-:W-:Y:S01]  /*43e0*/  @P0 FMUL R35, R35, 0.25 ;  /* 0x3e80000023230820 */ /* 0x000fe20000400000 */
[----:B------:R-:W-:Y:S01]  /*43f0*/  F2FP.BF16.F32.PACK_AB R89, R10, R89 ;  /* 0x000000590a59723e */ /* 0x000fe200000010ff */
[----:B------:R-:W-:Y:S01]  /*4400*/  @!P2 FMUL R15, R15, 16777216 ;  /* 0x4b8000000f0fa820 */ /* 0x000fe20000400000 */
[----:B------:R-:W-:Y:S01]  /*4410*/  @!P2 FMUL R22, R22, 16777216 ;  /* 0x4b8000001616a820 */ /* 0x000fe20000400000 */
[----:B------:R-:W-:Y:S01]  /*4420*/  IMAD R13, R37, 0x6, RZ ;  /* 0x00000006250d7824 */ /* 0x000fe200078e02ff */
[----:B------:R-:W-:Y:S01]  /*4430*/  IADD3 R10, P4, PT, R101, R2, RZ ;  /* 0x00000002650a7210 */ /* 0x000fe20007f9e0ff */
[----:B------:R-:W-:Y:S01]  /*4440*/  @!P2 FMUL R16, R16, 16777216 ;  /* 0x4b8000001010a820 */ /* 0x000fe20000400000 */
[----:B------:R-:W-:Y:S01]  /*4450*/  F2FP.BF16.F32.PACK_AB R90, R21, R90 ;  /* 0x0000005a155a723e */ /* 0x000fe200000010ff */
[----:B------:R-:W-:Y:S01]  /*4460*/  FMUL R59, R71, R23 ;  /* 0x00000017473b7220 */ /* 0x000fe20000400000 */
[----:B------:R-:W-:-:S02]  /*4470*/  IMAD R21, R37, 0x24, RZ ;  /* 0x0000002425157824 */ /* 0x000fc400078e02ff */
        /* <DEDUP_REMOVED lines=13> */
[C---:B------:R-:W-:Y:S01]  /*4550*/  FMUL R84, R71.reuse, R8 ;  /* 0x0000000847547220 */ /* 0x040fe20000400000 */
[C---:B------:R-:W-:Y:S01]  /*4560*/  FMUL R9, R71.reuse, R9 ;  /* 0x0000000947097220 */ /* 0x040fe20000400000 */
[----:B------:R-:W-:Y:S01]  /*4570*/  FMUL R63, R71, R27 ;  /* 0x0000001b473f7220 */ /* 0x000fe20000400000 */
[----:B------:R-:W-:Y:S01]  /*4580*/  F2FP.BF16.F32.PACK_AB R82, R5, R82 ;  /* 0x000000520552723e */ /* 0x000fe200000010ff */
[----:B------:R-:W-:Y:S01]  /*4590*/  IMAD R23, R37, 0x28, RZ ;  /* 0x0000002825177824 */ /* 0x000fe200078e02ff */
[----:B------:R-:W-:Y:S01]  /*45a0*/  IADD3 R18, P0, PT, R11, R2, RZ ;  /* 0x000000020b127210 */ /* 0x000fe20007f1e0ff */
[----:B------:R-:W-:Y:S01]  /*45b0*/  @!P2 FMUL R35, R35, 16777216 ;  /* 0x4b8000002323a820 */ /* 0x000fe20000400000 */
[C---:B------:R-:W-:Y:S01]  /*45c0*/  FMUL R8, R71.reuse, R15 ;  /* 0x0000000f47087220 */ /* 0x040fe20000400000 */
[----:B------:R-:W-:Y:S01]  /*45d0*/  FMUL R36, R71, R22 ;  /* 0x0000001647247220 */ /* 0x000fe20000400000 */
[----:B------:R-:W-:Y:S01]  /*45e0*/  IMAD R5, R37, 0x3, RZ ;  /* 0x0000000325057824 */ /* 0x000fe200078e02ff */
[-C--:B------:R-:W-:Y:S01]  /*45f0*/  IADD3 R20, P3, PT, R19, R2.reuse, RZ ;  /* 0x0000000213147210 */ /* 0x080fe20007f7e0ff */
[----:B------:R-:W-:Y:S01]  /*4600*/  IMAD R27, R37, 0x14, RZ ;  /* 0x00000014251b7824 */ /* 0x000fe200078e02ff */
[----:B------:R-:W-:Y:S01]  /*4610*/  LEA.HI.X.SX32 R11, R11, R3, 0x1, P4 ;  /* 0x000000030b0b7211 */ /* 0x000fe200020f0eff */
[----:B------:R-:W-:Y:S01]  /*4620*/  IMAD R15, R37, 0xa, RZ ;  /* 0x0000000a250f7824 */ /* 0x000fe200078e02ff */
[----:B------:R-:W-:Y:S01]  /*4630*/  IADD3 R22, P4, PT, R13, R2, RZ ;  /* 0x000000020d167210 */ /* 0x000fe20007f9e0ff */
        /* <DEDUP_REMOVED lines=11> */
[----:B------:R-:W-:Y:S01]  /*46f0*/  FSEL R39, R39, -INF , P1 ;  /* 0xff80000027277808 */ /* 0x000fe20000800000 */
[C---:B------:R-:W-:Y:S01]  /*4700*/  FMUL R69, R71.reuse, R32 ;  /* 0x0000002047457220 */ /* 0x040fe20000400000 */
[C---:B------:R-:W-:Y:S01]  /*4710*/  FMUL R70, R71.reuse, R33 ;  /* 0x0000002147467220 */ /* 0x040fe20000400000 */
[----:B------:R-:W-:Y:S01]  /*4720*/  FMUL R68, R71, R34 ;  /* 0x0000002247447220 */ /* 0x000fe20000400000 */
[----:B------:R-:W-:Y:S01]  /*4730*/  IADD3 R16, P6, PT, R21, R2, RZ ;  /* 0x0000000215107210 */ /* 0x000fe20007fde0ff */
[----:B------:R-:W-:Y:S01]  /*4740*/  FMUL R71, R71, R35 ;  /* 0x0000002347477220 */ /* 0x000fe20000400000 */
[----:B------:R-:W-:Y:S01]  /*4750*/  F2FP.BF16.F32.PACK_AB R84, R9, R84 ;  /* 0x000000540954723e */ /* 0x000fe200000010ff */
        /* <DEDUP_REMOVED lines=9> */
[----:B------:R-:W-:Y:S01]  /*47f0*/  IADD3 R28, P4, PT, R15, R2, RZ ;  /* 0x000000020f1c7210 */ /* 0x000fe20007f9e0ff */
[----:B------:R-:W-:Y:S01]  /*4800*/  FFMA R58, R39, 0.69314718246459960938, R58 ;  /* 0x3f317218273a7823 */ /* 0x000fe2000000003a */
[-C--:B------:R-:W-:Y:S01]  /*4810*/  LEA.HI.X.SX32 R19, R19, R3.reuse, 0x1, P0 ;  /* 0x0000000313137211 */ /* 0x080fe200000f0eff */
[----:B------:R-:W-:Y:S01]  /*4820*/  IMAD R39, R37, 0x12, RZ ;  /* 0x0000001225277824 */ /* 0x000fe200078e02ff */
[-C--:B------:R-:W-:Y:S01]  /*4830*/  LEA.HI.X.SX32 R13, R27, R3.reuse, 0x1, P1 ;  /* 0x000000031b0d7211 */ /* 0x080fe200008f0eff */
[----:B------:R-:W-:Y:S01]  /*4840*/  IMAD R43, R37, 0x16, RZ ;  /* 0x00000016252b7824 */ /* 0x000fe200078e02ff */
        /* <DEDUP_REMOVED lines=30> */
[----:B------:R-:W-:Y:S01]  /*4a30*/  LEA.HI.X.SX32 R25, R43, R3, 0x1, P0 ;  /* 0x000000032b197211 */ /* 0x000fe200000f0eff */
[C---:B------:R-:W-:Y:S01]  /*4a40*/  IMAD R111, R37.reuse, 0x3a, RZ ;  /* 0x0000003a256f7824 */ /* 0x040fe200078e02ff */
[----:B------:R-:W-:Y:S01]  /*4a50*/  F2FP.BF16.F32.PACK_AB R83, R4, R83 ;  /* 0x000000530453723e */ /* 0x000fe200000010ff */
        /* <DEDUP_REMOVED lines=13> */
[----:B------:R-:W-:Y:S01]  /*4b30*/  IADD3 R44, P3, PT, R95, R2, RZ ;  /* 0x000000025f2c7210 */ /* 0x000fe20007f7e0ff */
[----:B------:R-:W-:Y:S01]  /*4b40*/  IMAD R115, R37, 0x3e, RZ ;  /* 0x0000003e25737824 */ /* 0x000fe200078e02ff */
[-C--:B------:R-:W-:Y:S01]  /*4b50*/  LEA.HI.X.SX32 R47, R41, R3.reuse, 0x1, P0 ;  /* 0x00000003292f7211 */ /* 0x080fe200000f0eff */
[----:B------:R0:W-:Y:S01]  /*4b60*/  STG.E.U16 desc[UR32][R2.64], R82 ;  /* 0x0000005202007986 */ /* 0x0001e2000c101520 */
[----:B------:R-:W-:Y:S01]  /*4b70*/  LEA.HI.X.SX32 R5, R51, R3, 0x1, P2 ;  /* 0x0000000333057211 */ /* 0x000fe200010f0eff */
[----:B------:R-:W1:Y:S01]  /*4b80*/  LDCU UR4, c[0x0][0x3ec] ;  /* 0x00007d80ff0477ac */ /* 0x000e620008000800 */
[----:B------:R-:W-:-:S02]  /*4b90*/  F2FP.BF16.F32.PACK_AB R87, R8, R87 ;  /* 0x000000570857723e */ /* 0x000fc400000010ff */
[-C--:B------:R-:W-:Y:S02]  /*4ba0*/  IADD3 R52, P0, PT, R99, R2.reuse, RZ ;  /* 0x0000000263347210 */ /* 0x080fe40007f1e0ff */
[-C--:B------:R-:W-:Y:S02]  /*4bb0*/  LEA.HI.X.SX32 R51, R45, R3.reuse, 0x1, P1 ;  /* 0x000000032d337211 */ /* 0x080fe400008f0eff */
[----:B------:R-:W-:Y:S02]  /*4bc0*/  LEA.HI.X.SX32 R41, R49, R3, 0x1, P4 ;  /* 0x0000000331297211 */ /* 0x000fe400020f0eff */
[-C--:B------:R-:W-:Y:S02]  /*4bd0*/  IADD3 R48, P6, PT, R97, R2.reuse, RZ ;  /* 0x0000000261307210 */ /* 0x080fe40007fde0ff */
[-C--:B------:R-:W-:Y:S02]  /*4be0*/  IADD3 R56, P1, PT, R107, R2.reuse, RZ ;  /* 0x000000026b387210 */ /* 0x080fe40007f3e0ff */
[----:B------:R-:W-:-:S02]  /*4bf0*/  IADD3 R8, P4, PT, R111, R2, RZ ;  /* 0x000000026f087210 */ /* 0x000fc40007f9e0ff */
[----:B------:R-:W-:Y:S02]  /*4c00*/  IADD3 R54, P2, PT, R103, R2, RZ ;  /* 0x0000000267367210 */ /* 0x000fe40007f5e0ff */
[----:B------:R-:W-:Y:S01]  /*4c10*/  SHF.L.U32 R7, R37, 0x1, RZ ;  /* 0x0000000125077819 */ /* 0x000fe200000006ff */
[----:B-1----:R-:W-:Y:S01]  /*4c20*/  UIMAD UR4, UR8, UR4, URZ ;  /* 0x00000004080472a4 */ /* 0x002fe2000f8e02ff */
[-C--:B------:R-:W-:Y:S02]  /*4c30*/  LEA.HI.X.SX32 R45, R53, R3.reuse, 0x1, P3 ;  /* 0x00000003352d7211 */ /* 0x080fe400018f0eff */
[-C--:B------:R-:W-:Y:S01]  /*4c40*/  LEA.HI.X.SX32 R53, R57, R3.reuse, 0x1, P0 ;  /* 0x0000000339357211 */ /* 0x080fe200000f0eff */
[----:B------:R-:W-:Y:S01]  /*4c50*/  USHF.L.U32 UR6, UR4, 0x2, URZ ;  /* 0x0000000204067899 */ /* 0x000fe200080006ff */
[-C--:B------:R-:W-:Y:S01]  /*4c60*/  LEA.HI.X.SX32 R49, R55, R3.reuse, 0x1, P6 ;  /* 0x0000000337317211 */ /* 0x080fe200030f0eff */
[----:B------:R-:W-:Y:S01]  /*4c70*/  UIMAD.WIDE UR4, UR4, 0x4, URZ ;  /* 0x00000004040478a5 */ /* 0x000fe2000f8e02ff */
[----:B------:R-:W-:-:S02]  /*4c80*/  LEA.HI.X.SX32 R57, R75, R3, 0x1, P1 ;  /* 0x000000034b397211 */ /* 0x000fc400008f0eff */
[----:B------:R-:W-:Y:S01]  /*4c90*/  LEA.HI.X.SX32 R9, R91, R3, 0x1, P4 ;  /* 0x000000035b097211 */ /* 0x000fe200020f0eff */
[----:B------:R-:W-:Y:S01]  /*4ca0*/  IMAD R91, R37, 0x1f, RZ ;  /* 0x0000001f255b7824 */ /* 0x000fe200078e02ff */
[----:B------:R-:W-:Y:S02]  /*4cb0*/  F2FP.BF16.F32.PACK_AB R85, R6, R85 ;  /* 0x000000550655723e */ /* 0x000fe400000010ff */
[----:B------:R-:W-:Y:S02]  /*4cc0*/  LEA.HI.X.SX32 R55, R73, R3, 0x1, P2 ;  /* 0x0000000349377211 */ /* 0x000fe400010f0eff */
[C---:B------:R-:W-:Y:S02]  /*4cd0*/  LEA R74, P1, R37.reuse, R2, 0x2 ;  /* 0x00000002254a7211 */ /* 0x040fe400078210ff */
[C---:B------:R-:W-:Y:S02]  /*4ce0*/  SHF.L.U32 R77, R37.reuse, 0x2, RZ ;  /* 0x00000002254d7819 */ /* 0x040fe400000006ff */
[----:B------:R-:W-:-:S02]  /*4cf0*/  SHF.L.U32 R79, R37, 0x3, RZ ;  /* 0x00000003254f7819 */ /* 0x000fc400000006ff */
[----:B------:R-:W-:Y:S02]  /*4d00*/  SHF.L.U32 R81, R37, 0x4, RZ ;  /* 0x0000000425517819 */ /* 0x000fe400000006ff */
[-C--:B------:R-:W-:Y:S02]  /*4d10*/  IADD3 R6, P3, PT, R115, R2.reuse, RZ ;  /* 0x0000000273067210 */ /* 0x080fe40007f7e0ff */
[-C--:B------:R-:W-:Y:S02]  /*4d20*/  IADD3 R72, P0, PT, R7, R2.reuse, RZ ;  /* 0x0000000207487210 */ /* 0x080fe40007f1e0ff */
[CC--:B------:R-:W-:Y:S02]  /*4d30*/  LEA R76, P2, R37.reuse, R2.reuse, 0x3 ;  /* 0x00000002254c7211 */ /* 0x0c0fe400078418ff */
[CC--:B------:R-:W-:Y:S02]  /*4d40*/  LEA R78, P4, R37.reuse, R2.reuse, 0x4 ;  /* 0x00000002254e7211 */ /* 0x0c0fe400078820ff */
[----:B------:R-:W-:-:S02]  /*4d50*/  LEA R80, P6, R37, R2, 0x5 ;  /* 0x0000000225507211 */ /* 0x000fc400078c28ff */
[-C--:B------:R-:W-:Y:S02]  /*4d60*/  LEA.HI.X.SX32 R75, R7, R3.reuse, 0x1, P1 ;  /* 0x00000003074b7211 */ /* 0x080fe400008f0eff */
[-C--:B------:R-:W-:Y:S02]  /*4d70*/  LEA.HI.X.SX32 R73, R37, R3.reuse, 0x1, P0 ;  /* 0x0000000325497211 */ /* 0x080fe400000f0eff */
[-C--:B------:R-:W-:Y:S02]  /*4d80*/  LEA.HI.X.SX32 R77, R77, R3.reuse, 0x1, P2 ;  /* 0x000000034d4d7211 */ /* 0x080fe400010f0eff */
[-C--:B------:R-:W-:Y:S02]  /*4d90*/  LEA.HI.X.SX32 R79, R79, R3.reuse, 0x1, P4 ;  /* 0x000000034f4f7211 */ /* 0x080fe400020f0eff */
[-C--:B------:R-:W-:Y:S02]  /*4da0*/  LEA.HI.X.SX32 R81, R81, R3.reuse, 0x1, P6 ;  /* 0x0000000351517211 */ /* 0x080fe400030f0eff */
[----:B------:R-:W-:-:S02]  /*4db0*/  LEA.HI.X.SX32 R7, R91, R3, 0x1, P3 ;  /* 0x000000035b077211 */ /* 0x000fc400018f0eff */
[----:B0-----:R-:W-:Y:S02]  /*4dc0*/  PRMT R3, R82, 0x7632, R3 ;  /* 0x0000763252037816 */ /* 0x001fe40000000003 */
[----:B------:R-:W-:Y:S02]  /*4dd0*/  PRMT R37, R83, 0x7632, R37 ;  /* 0x0000763253257816 */ /* 0x000fe40000000025 */
[----:B------:R-:W-:Y:S01]  /*4de0*/  PRMT R2, R85, 0x7632, R2 ;  /* 0x0000763255027816 */ /* 0x000fe20000000002 */
[----:B------:R0:W-:Y:S01]  /*4df0*/  STG.E.U16 desc[UR32][R72.64], R3 ;  /* 0x0000000348007986 */ /* 0x0001e2000c101520 */
[----:B------:R-:W-:Y:S02]  /*4e00*/  F2FP.BF16.F32.PACK_AB R36, R59, R36 ;  /* 0x000000243b24723e */ /* 0x000fe400000010ff */
[----:B------:R-:W-:Y:S01]  /*4e10*/  F2FP.BF16.F32.PACK_AB R60, R61, R60 ;  /* 0x0000003c3d3c723e */ /* 0x000fe200000010ff */
[----:B------:R-:W-:Y:S01]  /*4e20*/  STG.E.U16 desc[UR32][R74.64], R83 ;  /* 0x000000534a007986 */ /* 0x000fe2000c101520 */
[----:B------:R-:W-:-:S02]  /*4e30*/  F2FP.BF16.F32.PACK_AB R62, R63, R62 ;  /* 0x0000003e3f3e723e */ /* 0x000fc400000010ff */
[----:B------:R-:W-:Y:S01]  /*4e40*/  F2FP.BF16.F32.PACK_AB R64, R65, R64 ;  /* 0x000000404140723e */ /* 0x000fe200000010ff */
[----:B------:R1:W-:Y:S01]  /*4e50*/  STG.E.U16 desc[UR32][R22.64], R37 ;  /* 0x0000002516007986 */ /* 0x0003e2000c101520 */
[----:B------:R-:W-:Y:S02]  /*4e60*/  F2FP.BF16.F32.PACK_AB R66, R67, R66 ;  /* 0x000000424342723e */ /* 0x000fe400000010ff */
[----:B------:R-:W-:Y:S01]  /*4e70*/  F2FP.BF16.F32.PACK_AB R69, R70, R69 ;  /* 0x000000454645723e */ /* 0x000fe200000010ff */
[----:B------:R-:W-:Y:S01]  /*4e80*/  STG.E.U16 desc[UR32][R76.64], R84 ;  /* 0x000000544c007986 */ /* 0x000fe2000c101520 */
[----:B0-----:R-:W-:Y:S02]  /*4e90*/  PRMT R3, R86, 0x7632, R3 ;  /* 0x0000763256037816 */ /* 0x001fe40000000003 */
[----:B------:R-:W-:Y:S02]  /*4ea0*/  F2FP.BF16.F32.PACK_AB R68, R71, R68 ;  /* 0x000000444744723e */ /* 0x000fe400000010ff */
[----:B-1----:R-:W-:-:S02]  /*4eb0*/  PRMT R23, R84, 0x7632, R23 ;  /* 0x0000763254177816 */ /* 0x002fc40000000017 */
[----:B------:R-:W-:-:S03]  /*4ec0*/  PRMT R22, R36, 0x7632, R22 ;  /* 0x0000763224167816 */ /* 0x000fc60000000016 */
[----:B------:R0:W-:Y:S04]  /*4ed0*/  STG.E.U16 desc[UR32][R28.64], R23 ;  /* 0x000000171c007986 */ /* 0x0001e8000c101520 */
[----:B------:R1:W-:Y:S04]  /*4ee0*/  STG.E.U16 desc[UR32][R20.64], R85 ;  /* 0x0000005514007986 */ /* 0x0003e8000c101520 */
[----:B------:R3:W-:Y:S04]  /*4ef0*/  STG.E.U16 desc[UR32][R34.64], R2 ;  /* 0x0000000222007986 */ /* 0x0007e8000c101520 */
[----:B------:R-:W-:Y:S01]  /*4f00*/  STG.E.U16 desc[UR32][R78.64], R86 ;  /* 0x000000564e007986 */ /* 0x000fe2000c101520 */
[----:B0-----:R-:W-:-:S02]  /*4f10*/  PRMT R23, R88, 0x7632, R23 ;  /* 0x0000763258177816 */ /* 0x001fc40000000017 */
[----:B------:R-:W-:Y:S01]  /*4f20*/  PRMT R28, R66, 0x7632, R28 ;  /* 0x00007632421c7816 */ /* 0x000fe2000000001c */
[----:B------:R0:W-:Y:S01]  /*4f30*/  STG.E.U16 desc[UR32][R38.64], R3 ;  /* 0x0000000326007986 */ /* 0x0001e2000c101520 */
[----:B-1----:R-:W-:Y:S02]  /*4f40*/  PRMT R21, R87, 0x7632, R21 ;  /* 0x0000763257157816 */ /* 0x002fe40000000015 */
[----:B------:R-:W-:Y:S01]  /*4f50*/  PRMT R20, R90, 0x7632, R20 ;  /* 0x000076325a147816 */ /* 0x000fe20000000014 */
[----:B------:R1:W-:Y:S01]  /*4f60*/  STG.E.U16 desc[UR32][R26.64], R87 ;  /* 0x000000571a007986 */ /* 0x0003e2000c101520 */
[----:B---3--:R-:W-:-:S03]  /*4f70*/  PRMT R2, R89, 0x7632, R2 ;  /* 0x0000763259027816 */ /* 0x008fc60000000002 */
[----:B------:R-:W-:Y:S04]  /*4f80*/  STG.E.U16 desc[UR32][R42.64], R21 ;  /* 0x000000152a007986 */ /* 0x000fe8000c101520 */
[----:B------:R-:W-:Y:S01]  /*4f90*/  STG.E.U16 desc[UR32][R18.64], R88 ;  /* 0x0000005812007986 */ /* 0x000fe2000c101520 */
[C---:B0-----:R-:W-:Y:S02]  /*4fa0*/  IMAD.SHL.U32 R3, R0.reuse, 0x4, RZ ;  /* 0x0000000400037824 */ /* 0x041fe400078e00ff */
[----:B------:R-:W-:Y:S01]  /*4fb0*/  IMAD.HI R0, R0, 0x4, RZ ;  /* 0x0000000400007827 */ /* 0x000fe200078e02ff */
[----:B------:R-:W-:Y:S01]  /*4fc0*/  STG.E.U16 desc[UR32][R46.64], R23 ;  /* 0x000000172e007986 */ /* 0x000fe2000c101520 */
[----:B-1----:R-:W-:Y:S02]  /*4fd0*/  PRMT R26, R62, 0x7632, R26 ;  /* 0x000076323e1a7816 */ /* 0x002fe4000000001a */
[----:B------:R-:W-:Y:S01]  /*4fe0*/  PRMT R27, R64, 0x7632, R27 ;  /* 0x00007632401b7816 */ /* 0x000fe2000000001b */
[----:B------:R-:W-:Y:S04]  /*4ff0*/  STG.E.U16 desc[UR32][R32.64], R89 ;  /* 0x0000005920007986 */ /* 0x000fe8000c101520 */
[----:B------:R0:W-:Y:S04]  /*5000*/  STG.E.U16 desc[UR32][R50.64], R2 ;  /* 0x0000000232007986 */ /* 0x0001e8000c101520 */
[----:B------:R-:W-:Y:S04]  /*5010*/  STG.E.U16 desc[UR32][R80.64], R90 ;  /* 0x0000005a50007986 */ /* 0x000fe8000c101520 */
[----:B------:R-:W-:Y:S04]  /*5020*/  STG.E.U16 desc[UR32][R40.64], R20 ;  /* 0x0000001428007986 */ /* 0x000fe8000c101520 */
[----:B------:R1:W-:Y:S01]  /*5030*/  STG.E.U16 desc[UR32][R16.64], R36 ;  /* 0x0000002410007986 */ /* 0x0003e2000c101520 */
[----:B0-----:R-:W-:-:S03]  /*5040*/  PRMT R2, R60, 0x7632, R2 ;  /* 0x000076323c027816 */ /* 0x001fc60000000002 */
[----:B------:R-:W-:Y:S04]  /*5050*/  STG.E.U16 desc[UR32][R44.64], R22 ;  /* 0x000000162c007986 */ /* 0x000fe8000c101520 */
[----:B------:R-:W-:Y:S01]  /*5060*/  STG.E.U16 desc[UR32][R12.64], R60 ;  /* 0x0000003c0c007986 */ /* 0x000fe2000c101520 */
[----:B-1----:R-:W0:Y:S03]  /*5070*/  LDC.64 R16, c[0x0][0x3a0] ;  /* 0x0000e800ff107b82 */ /* 0x002e260000000a00 */
[----:B------:R0:W-:Y:S04]  /*5080*/  STG.E.U16 desc[UR32][R48.64], R2 ;  /* 0x0000000230007986 */ /* 0x0001e8000c101520 */
[----:B------:R-:W-:Y:S04]  /*5090*/  STG.E.U16 desc[UR32][R24.64], R62 ;  /* 0x0000003e18007986 */ /* 0x000fe8000c101520 */
[----:B------:R-:W-:Y:S04]  /*50a0*/  STG.E.U16 desc[UR32][R52.64], R26 ;  /* 0x0000001a34007986 */ /* 0x000fe8000c101520 */
[----:B------:R1:W-:Y:S04]  /*50b0*/  STG.E.U16 desc[UR32][R10.64], R64 ;  /* 0x000000400a007986 */ /* 0x0003e8000c101520 */
[----:B------:R3:W-:Y:S04]  /*50c0*/  STG.E.U16 desc[UR32][R54.64], R27 ;  /* 0x0000001b36007986 */ /* 0x0007e8000c101520 */
[----:B------:R3:W-:Y:S01]  /*50d0*/  STG.E.U16 desc[UR32][R30.64], R66 ;  /* 0x000000421e007986 */ /* 0x0007e2000c101520 */
[----:B0-----:R-:W-:-:S03]  /*50e0*/  IADD3 R2, P0, P1, R3, UR6, R16 ;  /* 0x0000000603027c10 */ /* 0x001fc6000f91e010 */
[----:B------:R3:W-:Y:S01]  /*50f0*/  STG.E.U16 desc[UR32][R56.64], R28 ;  /* 0x0000001c38007986 */ /* 0x0007e2000c101520 */
[----:B-1----:R-:W-:Y:S02]  /*5100*/  PRMT R10, R69, 0x7632, R10 ;  /* 0x00007632450a7816 */ /* 0x002fe4000000000a */
[----:B------:R-:W-:Y:S01]  /*5110*/  IADD3.X R3, PT, PT, R0, UR5, R17, P0, P1 ;  /* 0x0000000500037c10 */ /* 0x000fe200087e2411 */
[----:B------:R3:W-:Y:S01]  /*5120*/  STG.E.U16 desc[UR32][R14.64], R69 ;  /* 0x000000450e007986 */ /* 0x0007e2000c101520 */
[----:B------:R-:W-:-:S03]  /*5130*/  PRMT R0, R68, 0x7632, R0 ;  /* 0x0000763244007816 */ /* 0x000fc60000000000 */
[----:B------:R3:W-:Y:S04]  /*5140*/  STG.E.U16 desc[UR32][R8.64], R10 ;  /* 0x0000000a08007986 */ /* 0x0007e8000c101520 */
[----:B------:R3:W-:Y:S04]  /*5150*/  STG.E.U16 desc[UR32][R4.64], R68 ;  /* 0x0000004404007986 */ /* 0x0007e8000c101520 */
[----:B------:R3:W-:Y:S04]  /*5160*/  STG.E.U16 desc[UR32][R6.64], R0 ;  /* 0x0000000006007986 */ /* 0x0007e8000c101520 */
[----:B------:R3:W-:Y:S01]  /*5170*/  STG.E desc[UR32][R2.64], R58 ;  /* 0x0000003a02007986 */ /* 0x0007e2000c101920 */
[----:B--2---:R-:W-:Y:S06]  /*5180*/  BAR.SYNC.DEFER_BLOCKING 0x0 ;  /* 0x0000000000007b1d */ /* 0x004fec0000010000 */
[----:B------:R-:W-:Y:S05]  /*5190*/  @P5 BRA `(.L_x_22) ;  /* 0x0000000000a05947 */ /* 0x000fea0003800000 */
[----:B------:R-:W0:Y:S01]  /*51a0*/  S2UR UR5, SR_CgaCtaId ;  /* 0x00000000000579c3 */ /* 0x000e220000008800 */
[----:B------:R-:W-:Y:S01]  /*51b0*/  NOP ;  /* 0x0000000000007918 */ /* 0x000fe20000000000 */
[----:B------:R-:W-:Y:S01]  /*51c0*/  UMOV UR4, 0x50 ;  /* 0x0000005000047882 */ /* 0x000fe20000000000 */
[----:B---3--:R-:W-:Y:S02]  /*51d0*/  MOV R0, UR10 ;  /* 0x0000000a00007c02 */ /* 0x008fe40008000f00 */
[----:B------:R-:W-:Y:S02]  /*51e0*/  MOV R3, 0xf ;  /* 0x0000000f00037802 */ /* 0x000fe40000000f00 */
[----:B------:R-:W-:Y:S02]  /*51f0*/  LOP3.LUT R0, R0, 0xffff, RZ, 0xc0, !PT ;  /* 0x0000ffff00007812 */ /* 0x000fe400078ec0ff */
[----:B------:R-:W-:Y:S02]  /*5200*/  MOV R7, 0x1 ;  /* 0x0000000100077802 */ /* 0x000fe40000000f00 */
[----:B------:R-:W-:-:S04]  /*5210*/  SHF.R.U32.HI R0, RZ, 0x5, R0 ;  /* 0x00000005ff007819 */ /* 0x000fc80000011600 */
[----:B------:R-:W-:Y:S02]  /*5220*/  IADD3 R2, PT, PT, R0, 0x10, RZ ;  /* 0x0000001000027810 */ /* 0x000fe40007ffe0ff */
[----:B------:R-:W-:Y:S01]  /*5230*/  SHF.L.U32 R0, R3, R0, RZ ;  /* 0x0000000003007219 */ /* 0x000fe200000006ff */
[----:B0-----:R-:W-:Y:S01]  /*5240*/  ULEA UR6, UR5, UR4, 0x18 ;  /* 0x0000000405067291 */ /* 0x001fe2000f8ec0ff */
[----:B------:R-:W-:-:S04]  /*5250*/  SHF.L.U32 R3, R7, R2, RZ ;  /* 0x0000000207037219 */ /* 0x000fc800000006ff */
[----:B------:R-:W-:-:S04]  /*5260*/  LOP3.LUT R0, R3, R0, RZ, 0xfc, !PT ;  /* 0x0000000003007212 */ /* 0x000fc800078efcff */
[----:B------:R-:W0:Y:S01]  /*5270*/  LDS R5, [UR6] ;  /* 0x00000006ff057984 */ /* 0x000e220008000800 */
[C---:B------:R-:W-:Y:S02]  /*5280*/  LOP3.LUT R2, R0.reuse, 0xffff, RZ, 0xc0, !PT ;  /* 0x0000ffff00027812 */ /* 0x040fe400078ec0ff */
[----:B0-----:R-:W-:-:S04]  /*5290*/  LOP3.LUT R3, R0, 0xffff, R5, 0x80, !PT ;  /* 0x0000ffff00037812 */ /* 0x001fc800078e8005 */
[----:B------:R-:W-:-:S13]  /*52a0*/  ISETP.NE.AND P0, PT, R3, R2, PT ;  /* 0x000000020300720c */ /* 0x000fda0003f05270 */
[----:B------:R-:W-:Y:S05]  /*52b0*/  @P0 BRA `(.L_x_23) ;  /* 0x0000000000500947 */ /* 0x000fea0003800000 */
[----:B------:R-:W-:Y:S02]  /*52c0*/  SHF.R.U32.HI R5, RZ, 0x10, R5 ;  /* 0x00000010ff057819 */ /* 0x000fe40000011605 */
[----:B------:R-:W-:-:S04]  /*52d0*/  SHF.R.U32.HI R2, RZ, 0x10, R0 ;  /* 0x00000010ff027819 */ /* 0x000fc80000011600 */
[----:B------:R-:W-:-:S04]  /*52e0*/  LOP3.LUT R5, R5, R2, RZ, 0xc0, !PT ;  /* 0x0000000205057212 */ /* 0x000fc800078ec0ff */
[----:B------:R-:W-:-:S13]  /*52f0*/  ISETP.NE.AND P0, PT, R5, R2, PT ;  /* 0x000000020500720c */ /* 0x000fda0003f05270 */
[----:B------:R-:W-:Y:S05]  /*5300*/  @P0 BRA `(.L_x_24) ;  /* 0x0000000000300947 */ /* 0x000fea0003800000 */
[----:B------:R-:W-:Y:S01]  /*5310*/  R2UR UR4, R0 ;  /* 0x00000000000472ca */ /* 0x000fe200000e0000 */
[----:B------:R-:W-:Y:S01]  /*5320*/  VOTEU.ANY UR5, UPT, PT ;  /* 0x0000000000057886 */ /* 0x000fe200038e0100 */
[----:B------:R-:W0:Y:S01]  /*5330*/  S2R R0, SR_LANEID ;  /* 0x0000000000007919 */ /* 0x000e220000000000 */
[----:B------:R-:W-:-:S10]  /*5340*/  UFLO.U32 UR5, UR5 ;  /* 0x00000005000572bd */ /* 0x000fd400080e0000 */
[----:B------:R-:W-:-:S06]  /*5350*/  ULOP3.LUT UR4, URZ, UR4, URZ, 0x33, !UPT ;  /* 0x00000004ff047292 */ /* 0x000fcc000f8e33ff */
[----:B------:R-:W-:-:S04]  /*5360*/  IMAD.U32 R2, RZ, RZ, UR4 ;  /* 0x00000004ff027e24 */ /* 0x000fc8000f8e00ff */
[----:B------:R-:W1:Y:S02]  /*5370*/  REDUX UR7, R2 ;  /* 0x00000000020773c4 */ /* 0x000e640000000000 */
[----:B------:R2:W-:Y:S01]  /*5380*/  UTCATOMSWS.AND URZ, UR4 ;  /* 0x0000000400ff79e3 */ /* 0x0005e20008000000 */
[----:B0-----:R-:W-:Y:S02]  /*5390*/  ISETP.EQ.U32.AND P0, PT, R0, UR5, PT ;  /* 0x0000000500007c0c */ /* 0x001fe4000bf02070 */
[----:B-1----:R-:W-:-:S11]  /*53a0*/  MOV R0, UR7 ;  /* 0x0000000700007c02 */ /* 0x002fd60008000f00 */
[----:B------:R2:W-:Y:S01]  /*53b0*/  @P0 ATOMS.AND RZ, [UR6], R0 ;  /* 0x00000000ffff098c */ /* 0x0005e2000a800006 */
[----:B------:R-:W-:Y:S05]  /*53c0*/  BRA `(.L_x_22) ;  /* 0x0000000000147947 */ /* 0x000fea0003800000 */
.L_x_24:
[----:B------:R-:W-:-:S07]  /*53d0*/  MOV R2, 0x53f0 ;  /* 0x000053f000027802 */ /* 0x000fce0000000f00 */
[----:B------:R-:W-:Y:S05]  /*53e0*/  CALL.REL.NOINC `($__internal_0_$__cuda_sm10x_tcgen05_guardrail_trap_col_being_dealloced_not_returned_by_alloc) ;  /* 0x0000000000447944 */ /* 0x000fea0003c00000 */
[----:B------:R-:W-:Y:S05]  /*53f0*/  BRA `(.L_x_22) ;  /* 0x0000000000087947 */ /* 0x000fea0003800000 */
.L_x_23:
[----:B------:R-:W-:-:S07]  /*5400*/  MOV R2, 0x5420 ;  /* 0x0000542000027802 */ /* 0x000fce0000000f00 */
[----:B------:R-:W-:Y:S05]  /*5410*/  CALL.REL.NOINC `($__internal_2_$__cuda_sm10x_tcgen05_guardrail_trap_unallocated_columns_being_dealloced) ;  /* 0x0000000000507944 */ /* 0x000fea0003c00000 */
.L_x_22:
[----:B------:R-:W-:Y:S01]  /*5420*/  NOP ;  /* 0x0000000000007918 */ /* 0x000fe20000000000 */
[----:B--2---:R-:W-:Y:S05]  /*5430*/  EXIT ;  /* 0x000000000000794d */ /* 0x004fea0003800000 */
.L_x_8:
[----:B------:R-:W1:Y:S02]  /*5440*/  SYNCS.PHASECHK.TRANS64.TRYWAIT P2, [UR9+0x4400], RZ ;  /* 0x004400ffff0075a7 */ /* 0x000e640008041109 */
[----:B-1----:R-:W-:Y:S05]  /*5450*/  @!P2 BRA `(.L_x_8) ;  /* 0xfffffffc00f8a947 */ /* 0x002fea000383ffff */
[----:B------:R-:W-:Y:S05]  /*5460*/  BRA `(.L_x_7) ;  /* 0xffffffc400107947 */ /* 0x000fea000383ffff */
.L_x_17:
[----:B------:R-:W2:Y:S02]  /*5470*/  SYNCS.PHASECHK.TRANS64.TRYWAIT P0, [UR9+0x4c10], RZ ;  /* 0x004c10ffff0075a7 */ /* 0x000ea40008001109 */
[----:B--2---:R-:W-:Y:S05]  /*5480*/  @!P0 BRA `(.L_x_17) ;  /* 0xfffffffc00f88947 */ /* 0x004fea000383ffff */
[----:B------:R-:W-:Y:S05]  /*5490*/  BRA `(.L_x_25) ;  /* 0xffffffd4009c7947 */ /* 0x000fea000383ffff */
.L_x_18:
[----:B------:R-:W2:Y:S02]  /*54a0*/  SYNCS.PHASECHK.TRANS64.TRYWAIT P0, [UR34], R24 ;  /* 0x00000018ff0075a7 */ /* 0x000ea40008001122 */
[----:B--2---:R-:W-:Y:S05]  /*54b0*/  @!P0 BRA `(.L_x_18) ;  /* 0xfffffffc00f88947 */ /* 0x004fea000383ffff */
[----:B------:R-:W-:Y:S05]  /*54c0*/  BRA `(.L_x_26) ;  /* 0xffffffd400b07947 */ /* 0x000fea000383ffff */
.L_x_21:
[----:B------:R-:W0:Y:S02]  /*54d0*/  SYNCS.PHASECHK.TRANS64.TRYWAIT P0, [UR34], R2 ;  /* 0x00000002ff0075a7 */ /* 0x000e240008001122 */
[----:B0-----:R-:W-:Y:S05]  /*54e0*/  @!P0 BRA `(.L_x_21) ;  /* 0xfffffffc00f88947 */ /* 0x001fea000383ffff */
[----:B------:R-:W-:Y:S05]  /*54f0*/  BRA `(.L_x_27) ;  /* 0xffffffe400f87947 */ /* 0x000fea000383ffff */
        .weak           $__internal_0_$__cuda_sm10x_tcgen05_guardrail_trap_col_being_dealloced_not_returned_by_alloc
        .type           $__internal_0_$__cuda_sm10x_tcgen05_guardrail_trap_col_being_dealloced_not_returned_by_alloc,@function
        .size           $__internal_0_$__cuda_sm10x_tcgen05_guardrail_trap_col_being_dealloced_not_returned_by_alloc,($__internal_1_$__cuda_sm10x_tcgen05_guardrail_trap_phase_invalid_during_alloc - $__internal_0_$__cuda_sm10x_tcgen05_guardrail_trap_col_being_dealloced_not_returned_by_alloc)
$__internal_0_$__cuda_sm10x_tcgen05_guardrail_trap_col_being_dealloced_not_returned_by_alloc:
[----:B------:R-:W-:Y:S05]  /*5500*/  BPT.TRAP 0x1 ;  /* 0x000000040000795c */ /* 0x000fea0000300000 */
[----:B------:R-:W-:-:S04]  /*5510*/  HFMA2 R3, -RZ, RZ, 0, 0 ;  /* 0x00000000ff037431 */ /* 0x000fc800000001ff */
[----:B------:R-:W-:Y:S05]  /*5520*/  RET.REL.NODEC R2 `(attn_fwd) ;  /* 0xffffffa802b47950 */ /* 0x000fea0003c3ffff */
        .weak           $__internal_1_$__cuda_sm10x_tcgen05_guardrail_trap_phase_invalid_during_alloc
        .type           $__internal_1_$__cuda_sm10x_tcgen05_guardrail_trap_phase_invalid_during_alloc,@function
        .size           $__internal_1_$__cuda_sm10x_tcgen05_guardrail_trap_phase_invalid_during_alloc,($__internal_2_$__cuda_sm10x_tcgen05_guardrail_trap_unallocated_columns_being_dealloced - $__internal_1_$__cuda_sm10x_tcgen05_guardrail_trap_phase_invalid_during_alloc)
$__internal_1_$__cuda_sm10x_tcgen05_guardrail_trap_phase_invalid_during_alloc:
[----:B------:R-:W-:Y:S05]  /*5530*/  BPT.TRAP 0x1 ;  /* 0x000000040000795c */ /* 0x000fea0000300000 */
[----:B------:R-:W-:-:S04]  /*5540*/  MOV R3, 0x0 ;  /* 0x0000000000037802 */ /* 0x000fc80000000f00 */
[----:B------:R-:W-:Y:S05]  /*5550*/  RET.REL.NODEC R2 `(attn_fwd) ;  /* 0xffffffa802a87950 */ /* 0x000fea0003c3ffff */
        .weak           $__internal_2_$__cuda_sm10x_tcgen05_guardrail_trap_unallocated_columns_being_dealloced
        .type           $__internal_2_$__cuda_sm10x_tcgen05_guardrail_trap_unallocated_columns_being_dealloced,@function
        .size           $__internal_2_$__cuda_sm10x_tcgen05_guardrail_trap_unallocated_columns_being_dealloced,(.L_x_31 - $__internal_2_$__cuda_sm10x_tcgen05_guardrail_trap_unallocated_columns_being_dealloced)
$__internal_2_$__cuda_sm10x_tcgen05_guardrail_trap_unallocated_columns_being_dealloced:
[----:B------:R-:W-:Y:S05]  /*5560*/  BPT.TRAP 0x1 ;  /* 0x000000040000795c */ /* 0x000fea0000300000 */
[----:B------:R-:W-:-:S04]  /*5570*/  HFMA2 R3, -RZ, RZ, 0, 0 ;  /* 0x00000000ff037431 */ /* 0x000fc800000001ff */
[----:B------:R-:W-:Y:S05]  /*5580*/  RET.REL.NODEC R2 `(attn_fwd) ;  /* 0xffffffa8029c7950 */ /* 0x000fea0003c3ffff */
.L_x_28:
[----:B------:R-:W-:-:S00]  /*5590*/  BRA `(.L_x_28) ;  /* 0xfffffffc00fc7947 */ /* 0x000fc0000383ffff */
[----:B------:R-:W-:-:S00]  /*55a0*/  NOP ;  /* 0x0000000000007918 */ /* 0x000fc00000000000 */
        /* <DEDUP_REMOVED lines=13> */
.L_x_31:


//--------------------- .nv.global.init           --------------------------
	.section	.nv.global.init,"aw",@progbits
.nv.global.init:
	.type		_$_str,@object
	.size		_$_str,(.L_3 - _$_str)
_$_str:
        /*0000*/ 	.byte	0x5f, 0x5f, 0x43, 0x55, 0x44, 0x41, 0x5f, 0x46, 0x54, 0x5a, 0x00
.L_3:


//--------------------- .nv.shared.attn_fwd       --------------------------
	.section	.nv.shared.attn_fwd,"aw",@nobits
	.sectionflags	@""
	.align	16
	.zero		1024


//--------------------- .nv.shared.reserved.0     --------------------------
	.section	.nv.shared.reserved.0,"aw",@nobits
	.align	8
	.weak		__nv_reservedSMEM_offset_0_alias
	.size		__nv_reservedSMEM_offset_0_alias, 0, 64
	.other		__nv_reservedSMEM_offset_0_alias,@"STO_CUDA_RESERVED_SHARED STV_DEFAULT"
__nv_reservedSMEM_offset_0_alias:
	.zero		0
.nv.shared.reserved.0:
	.zero		64
	.weak		__nv_reservedSMEM_allocation_phase
	.type		__nv_reservedSMEM_allocation_phase,@object
	.size		__nv_reservedSMEM_allocation_phase,(.L_0 - __nv_reservedSMEM_allocation_phase)
__nv_reservedSMEM_allocation_phase:
	.zero		1
.L_0:
	.zero		7
	.weak		__nv_reservedSMEM_devtool_atexit_pc
	.type		__nv_reservedSMEM_devtool_atexit_pc,@object
	.size		__nv_reservedSMEM_devtool_atexit_pc,(__nv_reservedSMEM_allocation_mask - __nv_reservedSMEM_devtool_atexit_pc)
__nv_reservedSMEM_devtool_atexit_pc:
	.zero		8
	.weak		__nv_reservedSMEM_allocation_mask
	.type		__nv_reservedSMEM_allocation_mask,@object
	.size		__nv_reservedSMEM_allocation_mask,(.L_2 - __nv_reservedSMEM_allocation_mask)
__nv_reservedSMEM_allocation_mask:
	.zero		4
.L_2:


//--------------------- .nv.constant0.attn_fwd    --------------------------
	.section	.nv.constant0.attn_fwd,"a",@progbits
	.sectionflags	@""
	.align	4
.nv.constant0.attn_fwd:
	.zero		1032


//--------------------- SYMBOLS --------------------------

	.type		.nv.reservedSmem.offset0,@object
	.size		.nv.reservedSmem.offset0,0x4
	.type		.nv.reservedSmem.cap,@object
	.size		.nv.reservedSmem.cap,0x4
